	.headerflags	@"EF_CUDA_TEXMODE_UNIFIED EF_CUDA_64BIT_ADDRESS EF_CUDA_ACCELERATORS EF_CUDA_SM90 EF_CUDA_VIRTUAL_SM(EF_CUDA_SM90)"
	.elftype	@"ET_EXEC"


//--------------------- .nv.info                  --------------------------
	.section	.nv.info,"",@"SHT_CUDA_INFO"
	.align	4


	//----- nvinfo : EIATTR_REGCOUNT
	.align		4
        /*0000*/ 	.byte	0x04, 0x2f
        /*0002*/ 	.short	(.L_2 - .L_1)
	.align		4
.L_1:
        /*0004*/ 	.word	index@(triton_)
        /*0008*/ 	.word	0x0000002e


	//----- nvinfo : EIATTR_MIN_STACK_SIZE
	.align		4
.L_2:
        /*000c*/ 	.byte	0x04, 0x12
        /*000e*/ 	.short	(.L_4 - .L_3)
	.align		4
.L_3:
        /*0010*/ 	.word	index@(triton_)
        /*0014*/ 	.word	0x00000000


	//----- nvinfo : EIATTR_FRAME_SIZE
	.align		4
.L_4:
        /*0018*/ 	.byte	0x04, 0x11
        /*001a*/ 	.short	(.L_6 - .L_5)
	.align		4
.L_5:
        /*001c*/ 	.word	index@(triton_)
        /*0020*/ 	.word	0x00000000


	//----- nvinfo : EIATTR_MIN_STACK_SIZE
	.align		4
.L_6:
        /*0024*/ 	.byte	0x04, 0x12
        /*0026*/ 	.short	(.L_8 - .L_7)
	.align		4
.L_7:
        /*0028*/ 	.word	index@(triton_)
        /*002c*/ 	.word	0x00000000
.L_8:


//--------------------- .nv.info.triton_          --------------------------
	.section	.nv.info.triton_,"",@"SHT_CUDA_INFO"
	.sectionflags	@""
	.align	4


	//----- nvinfo : EIATTR_CUDA_API_VERSION
	.align		4
        /*0000*/ 	.byte	0x04, 0x37
        /*0002*/ 	.short	(.L_10 - .L_9)
.L_9:
        /*0004*/ 	.word	0x0000007c


	//----- nvinfo : EIATTR_KPARAM_INFO
	.align		4
.L_10:
        /*0008*/ 	.byte	0x04, 0x17
        /*000a*/ 	.short	(.L_12 - .L_11)
.L_11:
        /*000c*/ 	.word	0x00000000
        /*0010*/ 	.short	0x0009
        /*0012*/ 	.short	0x0044
        /*0014*/ 	.byte	0x00, 0xf0, 0x11, 0x00


	//----- nvinfo : EIATTR_KPARAM_INFO
	.align		4
.L_12:
        /*0018*/ 	.byte	0x04, 0x17
        /*001a*/ 	.short	(.L_14 - .L_13)
.L_13:
        /*001c*/ 	.word	0x00000000
        /*0020*/ 	.short	0x0008
        /*0022*/ 	.short	0x0040
        /*0024*/ 	.byte	0x00, 0xf0, 0x11, 0x00


	//----- nvinfo : EIATTR_KPARAM_INFO
	.align		4
.L_14:
        /*0028*/ 	.byte	0x04, 0x17
        /*002a*/ 	.short	(.L_16 - .L_15)
.L_15:
        /*002c*/ 	.word	0x00000000
        /*0030*/ 	.short	0x0007
        /*0032*/ 	.short	0x0038
        /*0034*/ 	.byte	0x00, 0xf0, 0x21, 0x00


	//----- nvinfo : EIATTR_KPARAM_INFO
	.align		4
.L_16:
        /*0038*/ 	.byte	0x04, 0x17
        /*003a*/ 	.short	(.L_18 - .L_17)
.L_17:
        /*003c*/ 	.word	0x00000000
        /*0040*/ 	.short	0x0006
        /*0042*/ 	.short	0x0030
        /*0044*/ 	.byte	0x00, 0xf0, 0x21, 0x00


	//----- nvinfo : EIATTR_KPARAM_INFO
	.align		4
.L_18:
        /*0048*/ 	.byte	0x04, 0x17
        /*004a*/ 	.short	(.L_20 - .L_19)
.L_19:
        /*004c*/ 	.word	0x00000000
        /*0050*/ 	.short	0x0005
        /*0052*/ 	.short	0x0028
        /*0054*/ 	.byte	0x00, 0xf0, 0x21, 0x00


	//----- nvinfo : EIATTR_KPARAM_INFO
	.align		4
.L_20:
        /*0058*/ 	.byte	0x04, 0x17
        /*005a*/ 	.short	(.L_22 - .L_21)
.L_21:
        /*005c*/ 	.word	0x00000000
        /*0060*/ 	.short	0x0004
        /*0062*/ 	.short	0x0020
        /*0064*/ 	.byte	0x00, 0xf0, 0x21, 0x00


	//----- nvinfo : EIATTR_KPARAM_INFO
	.align		4
.L_22:
        /*0068*/ 	.byte	0x04, 0x17
        /*006a*/ 	.short	(.L_24 - .L_23)
.L_23:
        /*006c*/ 	.word	0x00000000
        /*0070*/ 	.short	0x0003
        /*0072*/ 	.short	0x0018
        /*0074*/ 	.byte	0x00, 0xf0, 0x21, 0x00


	//----- nvinfo : EIATTR_KPARAM_INFO
	.align		4
.L_24:
        /*0078*/ 	.byte	0x04, 0x17
        /*007a*/ 	.short	(.L_26 - .L_25)
.L_25:
        /*007c*/ 	.word	0x00000000
        /*0080*/ 	.short	0x0002
        /*0082*/ 	.short	0x0010
        /*0084*/ 	.byte	0x00, 0xf0, 0x21, 0x00


	//----- nvinfo : EIATTR_KPARAM_INFO
	.align		4
.L_26:
        /*0088*/ 	.byte	0x04, 0x17
        /*008a*/ 	.short	(.L_28 - .L_27)
.L_27:
        /*008c*/ 	.word	0x00000000
        /*0090*/ 	.short	0x0001
        /*0092*/ 	.short	0x0008
        /*0094*/ 	.byte	0x00, 0xf0, 0x21, 0x00


	//----- nvinfo : EIATTR_KPARAM_INFO
	.align		4
.L_28:
        /*0098*/ 	.byte	0x04, 0x17
        /*009a*/ 	.short	(.L_30 - .L_29)
.L_29:
        /*009c*/ 	.word	0x00000000
        /*00a0*/ 	.short	0x0000
        /*00a2*/ 	.short	0x0000
        /*00a4*/ 	.byte	0x00, 0xf0, 0x21, 0x00


	//----- nvinfo : EIATTR_SPARSE_MMA_MASK
	.align		4
.L_30:
        /*00a8*/ 	.byte	0x03, 0x50
        /*00aa*/ 	.short	0x0000


	//----- nvinfo : EIATTR_MAXREG_COUNT
	.align		4
        /*00ac*/ 	.byte	0x03, 0x1b
        /*00ae*/ 	.short	0x0080


	//----- nvinfo : EIATTR_COOP_GROUP_MASK_REGIDS
	.align		4
        /*00b0*/ 	.byte	0x04, 0x29
        /*00b2*/ 	.short	(.L_32 - .L_31)


	//   ....[0]....
.L_31:
        /*00b4*/ 	.word	0xffffffff


	//   ....[1]....
        /*00b8*/ 	.word	0xffffffff


	//   ....[2]....
        /*00bc*/ 	.word	0xffffffff


	//   ....[3]....
        /*00c0*/ 	.word	0xffffffff


	//   ....[4]....
        /*00c4*/ 	.word	0xffffffff


	//   ....[5]....
        /*00c8*/ 	.word	0xffffffff


	//   ....[6]....
        /*00cc*/ 	.word	0xffffffff


	//   ....[7]....
        /*00d0*/ 	.word	0xffffffff


	//   ....[8]....
        /*00d4*/ 	.word	0xffffffff


	//   ....[9]....
        /*00d8*/ 	.word	0xffffffff


	//   ....[10]....
        /*00dc*/ 	.word	0xffffffff


	//   ....[11]....
        /*00e0*/ 	.word	0xffffffff


	//   ....[12]....
        /*00e4*/ 	.word	0xffffffff


	//   ....[13]....
        /*00e8*/ 	.word	0xffffffff


	//   ....[14]....
        /*00ec*/ 	.word	0xffffffff


	//   ....[15]....
        /*00f0*/ 	.word	0xffffffff


	//   ....[16]....
        /*00f4*/ 	.word	0xffffffff


	//   ....[17]....
        /*00f8*/ 	.word	0xffffffff


	//----- nvinfo : EIATTR_COOP_GROUP_INSTR_OFFSETS
	.align		4
.L_32:
        /*00fc*/ 	.byte	0x04, 0x28
        /*00fe*/ 	.short	(.L_34 - .L_33)


	//   ....[0]....
.L_33:
        /*0100*/ 	.word	0x00000cd0


	//   ....[1]....
        /*0104*/ 	.word	0x00000f50


	//   ....[2]....
        /*0108*/ 	.word	0x00000fe0


	//   ....[3]....
        /*010c*/ 	.word	0x00001040


	//   ....[4]....
        /*0110*/ 	.word	0x000010a0


	//   ....[5]....
        /*0114*/ 	.word	0x00001150


	//   ....[6]....
        /*0118*/ 	.word	0x00001190


	//   ....[7]....
        /*011c*/ 	.word	0x000011e0


	//   ....[8]....
        /*0120*/ 	.word	0x000012a0


	//   ....[9]....
        /*0124*/ 	.word	0x000012e0


	//   ....[10]....
        /*0128*/ 	.word	0x00001320


	//   ....[11]....
        /*012c*/ 	.word	0x00001400


	//   ....[12]....
        /*0130*/ 	.word	0x00001440


	//   ....[13]....
        /*0134*/ 	.word	0x00001580


	//   ....[14]....
        /*0138*/ 	.word	0x000015d0


	//   ....[15]....
        /*013c*/ 	.word	0x00001700


	//   ....[16]....
        /*0140*/ 	.word	0x00001710


	//   ....[17]....
        /*0144*/ 	.word	0x00001780


	//----- nvinfo : EIATTR_EXIT_INSTR_OFFSETS
	.align		4
.L_34:
        /*0148*/ 	.byte	0x04, 0x1c
        /*014a*/ 	.short	(.L_36 - .L_35)


	//   ....[0]....
.L_35:
        /*014c*/ 	.word	0x00001e70


	//----- nvinfo : EIATTR_MAX_THREADS
	.align		4
.L_36:
        /*0150*/ 	.byte	0x04, 0x05
        /*0152*/ 	.short	(.L_38 - .L_37)
.L_37:
        /*0154*/ 	.word	0x00000200
        /*0158*/ 	.word	0x00000001
        /*015c*/ 	.word	0x00000001


	//----- nvinfo : EIATTR_CBANK_PARAM_SIZE
	.align		4
.L_38:
        /*0160*/ 	.byte	0x03, 0x19
        /*0162*/ 	.short	0x0048


	//----- nvinfo : EIATTR_PARAM_CBANK
	.align		4
        /*0164*/ 	.byte	0x04, 0x0a
        /*0166*/ 	.short	(.L_40 - .L_39)
	.align		4
.L_39:
        /*0168*/ 	.word	index@(.nv.constant0.triton_)
        /*016c*/ 	.short	0x0210
        /*016e*/ 	.short	0x0048


	//----- nvinfo : EIATTR_SW_WAR
	.align		4
.L_40:
        /*0170*/ 	.byte	0x04, 0x36
        /*0172*/ 	.short	(.L_42 - .L_41)
.L_41:
        /*0174*/ 	.word	0x00000008
.L_42:


//--------------------- .nv.callgraph             --------------------------
	.section	.nv.callgraph,"",@"SHT_CUDA_CALLGRAPH"
	.align	4
	.sectionentsize	8
	.align		4
        /*0000*/ 	.word	0x00000000
	.align		4
        /*0004*/ 	.word	0xffffffff
	.align		4
        /*0008*/ 	.word	0x00000000
	.align		4
        /*000c*/ 	.word	0xfffffffe
	.align		4
        /*0010*/ 	.word	0x00000000
	.align		4
        /*0014*/ 	.word	0xfffffffd
	.align		4
        /*0018*/ 	.word	0x00000000
	.align		4
        /*001c*/ 	.word	0xfffffffc


//--------------------- .nv.constant4             --------------------------
	.section	.nv.constant4,"a",@progbits
	.align	8
	.align		8
.nv.constant4:
        /*0000*/ 	.dword	_$_str


//--------------------- .text.triton_             --------------------------
	.section	.text.triton_,"ax",@progbits
	.sectionflags	@"SHF_BARRIERS=1"
	.align	128
        .global         triton_
        .type           triton_,@function
        .size           triton_,(.L_x_4 - triton_)
        .other          triton_,@"STO_CUDA_ENTRY STV_DEFAULT"
triton_:
.text.triton_:
[----:B------:R-:W0:Y:S02]  /*0000*/  LDC R1, c[0x0][0x28] ;  /* 0x00000a00ff017b82 */ /* 0x000e240000000800 */
[----:B------:R-:W1:Y:S01]  /*0010*/  S2R R5, SR_TID.X ;  /* 0x0000000000057919 */ /* 0x000e620000002100 */
[----:B------:R-:W-:Y:S01]  /*0020*/  ULDC UR4, c[0x0][0x250] ;  /* 0x0000940000047ab9 */ /* 0x000fe20000000800 */
[----:B------:R-:W-:Y:S01]  /*0030*/  ULDC.64 UR6, c[0x0][0x228] ;  /* 0x00008a0000067ab9 */ /* 0x000fe20000000a00 */
[----:B------:R-:W-:Y:S01]  /*0040*/  ULDC.64 UR8, c[0x0][0x220] ;  /* 0x0000880000087ab9 */ /* 0x000fe20000000a00 */
[----:B------:R-:W2:Y:S01]  /*0050*/  S2R R4, SR_CTAID.X ;  /* 0x0000000000047919 */ /* 0x000ea20000002500 */
[----:B------:R-:W-:Y:S02]  /*0060*/  CS2R R26, SRZ ;  /* 0x00000000001a7805 */ /* 0x000fe4000001ff00 */
[----:B------:R-:W-:Y:S02]  /*0070*/  CS2R R24, SRZ ;  /* 0x0000000000187805 */ /* 0x000fe4000001ff00 */
[----:B------:R-:W-:Y:S02]  /*0080*/  CS2R R22, SRZ ;  /* 0x0000000000167805 */ /* 0x000fe4000001ff00 */
[----:B------:R-:W-:-:S02]  /*0090*/  CS2R R20, SRZ ;  /* 0x0000000000147805 */ /* 0x000fc4000001ff00 */
[----:B------:R-:W-:Y:S02]  /*00a0*/  CS2R R18, SRZ ;  /* 0x0000000000127805 */ /* 0x000fe4000001ff00 */
[----:B------:R-:W-:Y:S01]  /*00b0*/  CS2R R16, SRZ ;  /* 0x0000000000107805 */ /* 0x000fe2000001ff00 */
[----:B------:R-:W-:Y:S01]  /*00c0*/  IMAD.MOV.U32 R11, RZ, RZ, RZ ;  /* 0x000000ffff0b7224 */ /* 0x000fe200078e00ff */
[----:B-1----:R-:W-:Y:S02]  /*00d0*/  SHF.R.U32.HI R3, RZ, 0x6, R5 ;  /* 0x00000006ff037819 */ /* 0x002fe40000011605 */
[----:B------:R-:W-:Y:S02]  /*00e0*/  LOP3.LUT R2, R5, 0x3f, RZ, 0xc0, !PT ;  /* 0x0000003f05027812 */ /* 0x000fe400078ec0ff */
[----:B--2---:R-:W-:Y:S02]  /*00f0*/  SHF.L.U32 R0, R4, 0x3, RZ ;  /* 0x0000000304007819 */ /* 0x004fe400000006ff */
[----:B------:R-:W-:-:S04]  /*0100*/  SGXT.U32 R3, R3, 0x3 ;  /* 0x000000030303781a */ /* 0x000fc80000000000 */
[-C--:B------:R-:W-:Y:S02]  /*0110*/  LOP3.LUT R0, R0, R3.reuse, RZ, 0xfc, !PT ;  /* 0x0000000300007212 */ /* 0x080fe400078efcff */
[----:B------:R-:W-:Y:S01]  /*0120*/  LEA R7, R4, R3, 0x3 ;  /* 0x0000000304077211 */ /* 0x000fe200078e18ff */
[----:B------:R-:W-:Y:S01]  /*0130*/  IMAD.WIDE.U32 R2, R2, 0x8, RZ ;  /* 0x0000000802027825 */ /* 0x000fe200078e00ff */
[----:B------:R-:W-:Y:S01]  /*0140*/  ISETP.GE.AND P1, PT, R0, UR4, PT ;  /* 0x0000000400007c0c */ /* 0x000fe2000bf26270 */
[----:B------:R-:W-:Y:S01]  /*0150*/  ULDC.64 UR4, c[0x0][0x230] ;  /* 0x00008c0000047ab9 */ /* 0x000fe20000000a00 */
[----:B------:R-:W-:Y:S02]  /*0160*/  SHF.L.U32 R0, R5, 0x2, RZ ;  /* 0x0000000205007819 */ /* 0x000fe400000006ff */
[----:B------:R-:W-:Y:S02]  /*0170*/  LOP3.LUT R10, R2, 0x7800, RZ, 0xfc, !PT ;  /* 0x00007800020a7812 */ /* 0x000fe400078efcff */
[----:B------:R-:W-:-:S02]  /*0180*/  LOP3.LUT R0, R0, 0xfc, RZ, 0xc0, !PT ;  /* 0x000000fc00007812 */ /* 0x000fc400078ec0ff */
[----:B------:R-:W-:Y:S02]  /*0190*/  IADD3 R12, P2, R10, UR6, RZ ;  /* 0x000000060a0c7c10 */ /* 0x000fe4000ff5e0ff */
[----:B------:R-:W-:Y:S01]  /*01a0*/  IADD3 R14, P0, R2, UR4, RZ ;  /* 0x00000004020e7c10 */ /* 0x000fe2000ff1e0ff */
[----:B------:R-:W-:Y:S01]  /*01b0*/  IMAD R0, R7, 0xc00, R0 ;  /* 0x00000c0007007824 */ /* 0x000fe200078e0200 */
[----:B------:R-:W-:Y:S02]  /*01c0*/  IADD3 R10, P3, R10, UR8, RZ ;  /* 0x000000080a0a7c10 */ /* 0x000fe4000ff7e0ff */
[----:B------:R-:W-:Y:S02]  /*01d0*/  IADD3.X R15, R3, UR5, RZ, P0, !PT ;  /* 0x00000005030f7c10 */ /* 0x000fe400087fe4ff */
[----:B------:R-:W-:Y:S02]  /*01e0*/  IADD3.X R29, R3, UR9, RZ, P3, !PT ;  /* 0x00000009031d7c10 */ /* 0x000fe40009ffe4ff */
[----:B------:R-:W-:Y:S01]  /*01f0*/  IADD3.X R13, R3, UR7, RZ, P2, !PT ;  /* 0x00000007030d7c10 */ /* 0x000fe200097fe4ff */
[----:B------:R-:W-:-:S06]  /*0200*/  ULDC.64 UR6, c[0x0][0x208] ;  /* 0x0000820000067ab9 */ /* 0x000fcc0000000a00 */
.L_x_1:
[----:B------:R-:W1:Y:S01]  /*0210*/  LDC.64 R2, c[0x0][0x210] ;  /* 0x00008400ff027b82 */ /* 0x000e620000000a00 */
[----:B------:R-:W-:Y:S01]  /*0220*/  MOV R28, R10 ;  /* 0x0000000a001c7202 */ /* 0x000fe20000000f00 */
[----:B------:R-:W2:Y:S06]  /*0230*/  LDG.E.EL.64 R6, desc[UR6][R12.64] ;  /* 0x000000060c067981 */ /* 0x000eac000c2e1b00 */
[----:B------:R-:W3:Y:S01]  /*0240*/  LDC.64 R30, c[0x0][0x218] ;  /* 0x00008600ff1e7b82 */ /* 0x000ee20000000a00 */
[----:B------:R-:W-:Y:S02]  /*0250*/  IADD3 R37, R0, R27, RZ ;  /* 0x0000001b00257210 */ /* 0x000fe40007ffe0ff */
[----:B------:R-:W-:Y:S01]  /*0260*/  CS2R R8, SRZ ;  /* 0x0000000000087805 */ /* 0x000fe2000001ff00 */
[----:B------:R-:W4:Y:S04]  /*0270*/  LDG.E.EL.64 R4, desc[UR6][R28.64] ;  /* 0x000000061c047981 */ /* 0x000f28000c2e1b00 */
[----:B------:R-:W5:Y:S01]  /*0280*/  LDG.E.EL.64 R32, desc[UR6][R14.64] ;  /* 0x000000060e207981 */ /* 0x000f62000c2e1b00 */
[----:B-1----:R-:W-:-:S05]  /*0290*/  IMAD.WIDE R2, R37, 0x2, R2 ;  /* 0x0000000225027825 */ /* 0x002fca00078e0202 */
[----:B------:R-:W5:Y:S01]  /*02a0*/  @!P1 LDG.E.EF.64 R8, desc[UR6][R2.64] ;  /* 0x0000000602089981 */ /* 0x000f62000c0e1b00 */
[----:B---3--:R-:W-:Y:S01]  /*02b0*/  IMAD.WIDE R36, R37, 0x2, R30 ;  /* 0x0000000225247825 */ /* 0x008fe200078e021e */
[----:B------:R-:W-:-:S06]  /*02c0*/  CS2R R30, SRZ ;  /* 0x00000000001e7805 */ /* 0x000fcc000001ff00 */
[----:B------:R1:W3:Y:S01]  /*02d0*/  @!P1 LDG.E.EF.64 R30, desc[UR6][R36.64] ;  /* 0x00000006241e9981 */ /* 0x0002e2000c0e1b00 */
[----:B------:R-:W-:Y:S02]  /*02e0*/  ISETP.NE.AND P0, PT, R27, RZ, PT ;  /* 0x000000ff1b00720c */ /* 0x000fe40003f05270 */
[----:B--2---:R-:W-:Y:S02]  /*02f0*/  SHF.L.U32 R35, R6, 0x10, RZ ;  /* 0x0000001006237819 */ /* 0x004fe400000006ff */
[C---:B------:R-:W-:Y:S02]  /*0300*/  SHF.L.U32 R39, R7.reuse, 0x10, RZ ;  /* 0x0000001007277819 */ /* 0x040fe400000006ff */
[----:B------:R-:W-:Y:S02]  /*0310*/  PRMT R7, R7, 0x7632, R7 ;  /* 0x0000763207077816 */ /* 0x000fe40000000007 */
[C---:B----4-:R-:W-:Y:S02]  /*0320*/  SHF.L.U32 R34, R4.reuse, 0x10, RZ ;  /* 0x0000001004227819 */ /* 0x050fe400000006ff */
[----:B------:R-:W-:Y:S01]  /*0330*/  PRMT R4, R4, 0x7632, R4 ;  /* 0x0000763204047816 */ /* 0x000fe20000000004 */
[C---:B------:R-:W-:Y:S01]  /*0340*/  IMAD.U32 R28, R5.reuse, 0x10000, RZ ;  /* 0x00010000051c7824 */ /* 0x040fe200078e00ff */
[----:B------:R-:W-:Y:S01]  /*0350*/  PRMT R5, R5, 0x7632, R5 ;  /* 0x0000763205057816 */ /* 0x000fe20000000005 */
[----:B------:R-:W-:Y:S01]  /*0360*/  FADD R34, R34, R35 ;  /* 0x0000002322227221 */ /* 0x000fe20000000000 */
[----:B-1----:R-:W-:-:S02]  /*0370*/  SHF.L.U32 R36, R4, 0x10, RZ ;  /* 0x0000001004247819 */ /* 0x002fc400000006ff */
[----:B-----5:R-:W-:Y:S01]  /*0380*/  PRMT R35, R32, 0x7632, R35 ;  /* 0x0000763220237816 */ /* 0x020fe20000000023 */
[----:B------:R-:W-:Y:S01]  /*0390*/  IMAD.U32 R7, R7, 0x10000, RZ ;  /* 0x0001000007077824 */ /* 0x000fe200078e00ff */
[----:B------:R-:W-:Y:S02]  /*03a0*/  PRMT R6, R6, 0x7632, R6 ;  /* 0x0000763206067816 */ /* 0x000fe40000000006 */
[----:B------:R-:W-:Y:S02]  /*03b0*/  SEL R8, R8, RZ, !P1 ;  /* 0x000000ff08087207 */ /* 0x000fe40004800000 */
[----:B------:R-:W-:Y:S02]  /*03c0*/  SEL R9, R9, RZ, !P1 ;  /* 0x000000ff09097207 */ /* 0x000fe40004800000 */
[----:B------:R-:W-:Y:S02]  /*03d0*/  PRMT R4, R8, 0x7632, R4 ;  /* 0x0000763208047816 */ /* 0x000fe40000000004 */
[----:B------:R-:W-:-:S02]  /*03e0*/  SHF.L.U32 R38, R5, 0x10, RZ ;  /* 0x0000001005267819 */ /* 0x000fc400000006ff */
[----:B------:R-:W-:Y:S01]  /*03f0*/  SHF.L.U32 R37, R32, 0x10, RZ ;  /* 0x0000001020257819 */ /* 0x000fe200000006ff */
[----:B------:R-:W-:Y:S01]  /*0400*/  IMAD.U32 R32, R33, 0x10000, RZ ;  /* 0x0001000021207824 */ /* 0x000fe200078e00ff */
[----:B------:R-:W-:Y:S01]  /*0410*/  SHF.L.U32 R35, R35, 0x10, RZ ;  /* 0x0000001023237819 */ /* 0x000fe200000006ff */
[----:B------:R-:W-:Y:S01]  /*0420*/  IMAD.U32 R4, R4, 0x10000, RZ ;  /* 0x0001000004047824 */ /* 0x000fe200078e00ff */
[----:B------:R-:W-:Y:S01]  /*0430*/  SHF.L.U32 R5, R9, 0x10, RZ ;  /* 0x0000001009057819 */ /* 0x000fe200000006ff */
[----:B------:R-:W-:Y:S01]  /*0440*/  FADD R28, R28, R39 ;  /* 0x000000271c1c7221 */ /* 0x000fe20000000000 */
[----:B------:R-:W-:Y:S02]  /*0450*/  PRMT R33, R33, 0x7632, R33 ;  /* 0x0000763221217816 */ /* 0x000fe40000000021 */
[----:B---3--:R-:W-:Y:S02]  /*0460*/  SEL R30, R30, RZ, !P1 ;  /* 0x000000ff1e1e7207 */ /* 0x008fe40004800000 */
[----:B------:R-:W-:-:S02]  /*0470*/  SEL R31, R31, RZ, !P1 ;  /* 0x000000ff1f1f7207 */ /* 0x000fc40004800000 */
[----:B------:R-:W-:Y:S01]  /*0480*/  PRMT R9, R9, 0x7632, R9 ;  /* 0x0000763209097816 */ /* 0x000fe20000000009 */
[----:B------:R-:W-:Y:S01]  /*0490*/  FADD R38, R38, R7 ;  /* 0x0000000726267221 */ /* 0x000fe20000000000 */
[----:B------:R-:W-:Y:S01]  /*04a0*/  SHF.L.U32 R39, R6, 0x10, RZ ;  /* 0x0000001006277819 */ /* 0x000fe200000006ff */
[----:B------:R-:W-:Y:S01]  /*04b0*/  FADD R7, R5, R32 ;  /* 0x0000002005077221 */ /* 0x000fe20000000000 */
[----:B------:R-:W-:Y:S01]  /*04c0*/  FADD R35, R4, R35 ;  /* 0x0000002304237221 */ /* 0x000fe20000000000 */
[----:B------:R-:W-:Y:S02]  /*04d0*/  SHF.L.U32 R8, R8, 0x10, RZ ;  /* 0x0000001008087819 */ /* 0x000fe400000006ff */
[----:B------:R-:W-:Y:S02]  /*04e0*/  SHF.L.U32 R6, R33, 0x10, RZ ;  /* 0x0000001021067819 */ /* 0x000fe400000006ff */
[----:B------:R-:W-:Y:S02]  /*04f0*/  PRMT R4, R30, 0x7632, R4 ;  /* 0x000076321e047816 */ /* 0x000fe40000000004 */
[----:B------:R-:W-:-:S02]  /*0500*/  PRMT R5, R31, 0x7632, R5 ;  /* 0x000076321f057816 */ /* 0x000fc40000000005 */
[----:B------:R-:W-:Y:S01]  /*0510*/  SHF.L.U32 R9, R9, 0x10, RZ ;  /* 0x0000001009097819 */ /* 0x000fe200000006ff */
[----:B------:R-:W-:Y:S01]  /*0520*/  FADD R36, R36, R39 ;  /* 0x0000002724247221 */ /* 0x000fe20000000000 */
[----:B------:R-:W-:Y:S01]  /*0530*/  IMAD.U32 R39, R31, 0x10000, RZ ;  /* 0x000100001f277824 */ /* 0x000fe200078e00ff */
[----:B------:R-:W-:Y:S01]  /*0540*/  SHF.L.U32 R33, R30, 0x10, RZ ;  /* 0x000000101e217819 */ /* 0x000fe200000006ff */
[----:B------:R-:W-:Y:S01]  /*0550*/  FADD R37, R8, R37 ;  /* 0x0000002508257221 */ /* 0x000fe20000000000 */
[----:B------:R-:W-:Y:S01]  /*0560*/  SHF.L.U32 R31, R4, 0x10, RZ ;  /* 0x00000010041f7819 */ /* 0x000fe200000006ff */
[----:B------:R-:W-:Y:S01]  /*0570*/  FADD R9, R9, R6 ;  /* 0x0000000609097221 */ /* 0x000fe20000000000 */
[----:B------:R-:W-:Y:S01]  /*0580*/  SHF.L.U32 R41, R5, 0x10, RZ ;  /* 0x0000001005297819 */ /* 0x000fe200000006ff */
[----:B------:R-:W-:Y:S01]  /*0590*/  FFMA R5, R34, R37, R33 ;  /* 0x0000002522057223 */ /* 0x000fe20000000021 */
[----:B------:R-:W-:Y:S01]  /*05a0*/  FFMA R7, R28, R7, R39 ;  /* 0x000000071c077223 */ /* 0x000fe20000000027 */
[----:B------:R-:W-:-:S02]  /*05b0*/  FFMA R4, R36, R35, R31 ;  /* 0x0000002324047223 */ /* 0x000fc4000000001f */
[----:B------:R-:W-:-:S03]  /*05c0*/  FFMA R6, R38, R9, R41 ;  /* 0x0000000926067223 */ /* 0x000fc60000000029 */
[----:B------:R-:W-:Y:S02]  /*05d0*/  F2FP.BF16.F32.PACK_AB R38, R4, R5 ;  /* 0x000000050426723e */ /* 0x000fe400000010ff */
[----:B------:R-:W-:Y:S01]  /*05e0*/  F2FP.BF16.F32.PACK_AB R39, R6, R7 ;  /* 0x000000070627723e */ /* 0x000fe200000010ff */
[----:B------:R-:W-:Y:S02]  /*05f0*/  HFMA2.MMA R33, -RZ, RZ, 0, 0 ;  /* 0x00000000ff217435 */ /* 0x000fe400000001ff */
[----:B------:R-:W-:Y:S02]  /*0600*/  HFMA2.MMA R8, -RZ, RZ, 1.875, 0 ;  /* 0x3f800000ff087435 */ /* 0x000fe400000001ff */
[----:B------:R1:W-:Y:S01]  /*0610*/  @!P1 STG.E.64 desc[UR6][R2.64], R38 ;  /* 0x0000002602009986 */ /* 0x0003e2000c101b06 */
[----:B------:R-:W-:Y:S01]  /*0620*/  CS2R R34, SRZ ;  /* 0x0000000000227805 */ /* 0x000fe2000001ff00 */
[----:B------:R-:W-:Y:S01]  /*0630*/  IMAD.MOV.U32 R36, RZ, RZ, RZ ;  /* 0x000000ffff247224 */ /* 0x000fe200078e00ff */
[----:B------:R-:W-:Y:S01]  /*0640*/  MOV R9, 0x3f800000 ;  /* 0x3f80000000097802 */ /* 0x000fe20000000f00 */
[----:B------:R-:W-:Y:S01]  /*0650*/  IMAD.MOV.U32 R28, RZ, RZ, 0x3f800000 ;  /* 0x3f800000ff1c7424 */ /* 0x000fe200078e00ff */
[----:B------:R-:W-:Y:S01]  /*0660*/  MOV R31, 0x3f800000 ;  /* 0x3f800000001f7802 */ /* 0x000fe20000000f00 */
[----:B------:R-:W-:Y:S01]  /*0670*/  IMAD.MOV.U32 R32, RZ, RZ, R6 ;  /* 0x000000ffff207224 */ /* 0x000fe200078e0006 */
[----:B------:R-:W-:-:S02]  /*0680*/  MOV R30, R5 ;  /* 0x00000005001e7202 */ /* 0x000fc40000000f00 */
[----:B-1----:R-:W-:Y:S02]  /*0690*/  MOV R3, R7 ;  /* 0x0000000700037202 */ /* 0x002fe40000000f00 */
[----:B------:R-:W-:Y:S01]  /*06a0*/  MOV R2, R4 ;  /* 0x0000000400027202 */ /* 0x000fe20000000f00 */
[----:B------:R-:W-:Y:S06]  /*06b0*/  @!P0 BRA `(.L_x_0) ;  /* 0x0000000000e08947 */ /* 0x000fec0003800000 */
[----:B------:R-:W-:Y:S01]  /*06c0*/  FADD R9, R26, 1 ;  /* 0x3f8000001a097421 */ /* 0x000fe20000000000 */
[----:B------:R-:W-:Y:S01]  /*06d0*/  FADD R33, R5, -R18 ;  /* 0x8000001205217221 */ /* 0x000fe20000000000 */
[----:B------:R-:W-:Y:S01]  /*06e0*/  FADD R8, R25, 1 ;  /* 0x3f80000019087421 */ /* 0x000fe20000000000 */
[----:B------:R-:W-:Y:S01]  /*06f0*/  FADD R31, R24, 1 ;  /* 0x3f800000181f7421 */ /* 0x000fe20000000000 */
[C---:B------:R-:W-:Y:S01]  /*0700*/  FMUL R2, R9.reuse, 0.25 ;  /* 0x3e80000009027820 */ /* 0x040fe20000400000 */
[----:B------:R-:W-:Y:S01]  /*0710*/  FSETP.GEU.AND P0, PT, |R9|, 1.175494350822287508e-38, PT ;  /* 0x008000000900780b */ /* 0x000fe20003f0e200 */
[----:B------:R-:W-:Y:S01]  /*0720*/  FMUL R30, R33, 0.25 ;  /* 0x3e800000211e7820 */ /* 0x000fe20000400000 */
[----:B------:R-:W-:Y:S01]  /*0730*/  FSETP.GT.AND P6, PT, |R9|, 8.50705917302346158658e+37, PT ;  /* 0x7e8000000900780b */ /* 0x000fe20003fc4200 */
[----:B------:R-:W-:Y:S01]  /*0740*/  FADD R28, R23, 1 ;  /* 0x3f800000171c7421 */ /* 0x000fe20000000000 */
[C---:B------:R-:W-:Y:S01]  /*0750*/  FSETP.GEU.AND P2, PT, |R8|.reuse, 1.175494350822287508e-38, PT ;  /* 0x008000000800780b */ /* 0x040fe20003f4e200 */
[----:B------:R-:W-:Y:S01]  /*0760*/  FMUL R3, R8, 0.25 ;  /* 0x3e80000008037820 */ /* 0x000fe20000400000 */
[----:B------:R-:W-:Y:S01]  /*0770*/  FSEL R2, R2, R9, P6 ;  /* 0x0000000902027208 */ /* 0x000fe20003000000 */
[C---:B------:R-:W-:Y:S01]  /*0780*/  FMUL R34, R31.reuse, 0.25 ;  /* 0x3e8000001f227820 */ /* 0x040fe20000400000 */
[----:B------:R-:W-:Y:S01]  /*0790*/  FSEL R30, R30, R33, P6 ;  /* 0x000000211e1e7208 */ /* 0x000fe20003000000 */
[----:B------:R-:W-:Y:S01]  /*07a0*/  FMUL R35, R28, 0.25 ;  /* 0x3e8000001c237820 */ /* 0x000fe20000400000 */
[C---:B------:R-:W-:Y:S01]  /*07b0*/  FSETP.GEU.AND P4, PT, |R31|.reuse, 1.175494350822287508e-38, PT ;  /* 0x008000001f00780b */ /* 0x040fe20003f8e200 */
[----:B------:R-:W-:Y:S01]  /*07c0*/  FADD R36, R6, -R11 ;  /* 0x8000000b06247221 */ /* 0x000fe20000000000 */
[----:B------:R-:W-:Y:S01]  /*07d0*/  FSETP.GEU.AND P6, PT, |R28|, 1.175494350822287508e-38, PT ;  /* 0x008000001c00780b */ /* 0x000fe20003fce200 */
[----:B------:R-:W-:Y:S01]  /*07e0*/  @!P0 FMUL R2, R2, 16777216 ;  /* 0x4b80000002028820 */ /* 0x000fe20000400000 */
[----:B------:R-:W-:Y:S01]  /*07f0*/  FSETP.GT.AND P3, PT, |R8|, 8.50705917302346158658e+37, PT ;  /* 0x7e8000000800780b */ /* 0x000fe20003f64200 */
[----:B------:R-:W-:Y:S01]  /*0800*/  @!P0 FMUL R30, R30, 16777216 ;  /* 0x4b8000001e1e8820 */ /* 0x000fe20000400000 */
[----:B------:R-:W-:Y:S01]  /*0810*/  FSETP.GT.AND P5, PT, |R31|, 8.50705917302346158658e+37, PT ;  /* 0x7e8000001f00780b */ /* 0x000fe20003fa4200 */
[----:B------:R-:W-:Y:S01]  /*0820*/  FMUL R43, R36, 0.25 ;  /* 0x3e800000242b7820 */ /* 0x000fe20000400000 */
[----:B------:R-:W-:-:S02]  /*0830*/  FSETP.GT.AND P0, PT, |R28|, 8.50705917302346158658e+37, PT ;  /* 0x7e8000001c00780b */ /* 0x000fc40003f04200 */
[----:B------:R-:W-:Y:S02]  /*0840*/  FSEL R32, R3, R8, P3 ;  /* 0x0000000803207208 */ /* 0x000fe40001800000 */
[----:B------:R-:W-:Y:S01]  /*0850*/  FSEL R38, R34, R31, P5 ;  /* 0x0000001f22267208 */ /* 0x000fe20002800000 */
[----:B------:R-:W-:Y:S01]  /*0860*/  FADD R34, R4, -R17 ;  /* 0x8000001104227221 */ /* 0x000fe20000000000 */
[----:B------:R-:W-:Y:S01]  /*0870*/  FSEL R41, R35, R28, P0 ;  /* 0x0000001c23297208 */ /* 0x000fe20000000000 */
[----:B------:R-:W-:Y:S01]  /*0880*/  @!P2 FMUL R32, R32, 16777216 ;  /* 0x4b8000002020a820 */ /* 0x000fe20000400000 */
[----:B------:R-:W-:Y:S01]  /*0890*/  FADD R35, R7, -R16 ;  /* 0x8000001007237221 */ /* 0x000fe20000000000 */
[----:B------:R-:W-:Y:S01]  /*08a0*/  @!P4 FMUL R38, R38, 16777216 ;  /* 0x4b8000002626c820 */ /* 0x000fe20000400000 */
[----:B------:R1:W2:Y:S01]  /*08b0*/  MUFU.RCP R3, R2 ;  /* 0x0000000200037308 */ /* 0x0002a20000001000 */
[----:B------:R-:W-:Y:S01]  /*08c0*/  @!P6 FMUL R41, R41, 16777216 ;  /* 0x4b8000002929e820 */ /* 0x000fe20000400000 */
[----:B------:R-:W-:Y:S01]  /*08d0*/  FMUL R37, R34, 0.25 ;  /* 0x3e80000022257820 */ /* 0x000fe20000400000 */
[----:B------:R-:W-:Y:S01]  /*08e0*/  FMUL R40, R35, 0.25 ;  /* 0x3e80000023287820 */ /* 0x000fe20000400000 */
[----:B------:R-:W-:-:S04]  /*08f0*/  FSEL R43, R43, R36, P0 ;  /* 0x000000242b2b7208 */ /* 0x000fc80000000000 */
[----:B------:R-:W3:Y:S01]  /*0900*/  MUFU.RCP R32, R32 ;  /* 0x0000002000207308 */ /* 0x000ee20000001000 */
[----:B-1----:R-:W-:Y:S01]  /*0910*/  FSEL R2, R37, R34, P3 ;  /* 0x0000002225027208 */ /* 0x002fe20001800000 */
[----:B------:R-:W-:Y:S01]  /*0920*/  @!P6 FMUL R43, R43, 16777216 ;  /* 0x4b8000002b2be820 */ /* 0x000fe20000400000 */
[----:B------:R-:W-:-:S03]  /*0930*/  FSEL R40, R40, R35, P5 ;  /* 0x0000002328287208 */ /* 0x000fc60002800000 */
[----:B------:R-:W-:Y:S01]  /*0940*/  @!P2 FMUL R2, R2, 16777216 ;  /* 0x4b8000000202a820 */ /* 0x000fe20000400000 */
[----:B--2---:R-:W-:Y:S01]  /*0950*/  FFMA R30, R3, R30, R18 ;  /* 0x0000001e031e7223 */ /* 0x004fe20000000012 */
[----:B------:R-:W1:Y:S01]  /*0960*/  MUFU.RCP R39, R38 ;  /* 0x0000002600277308 */ /* 0x000e620000001000 */
[----:B------:R-:W-:Y:S02]  /*0970*/  @!P4 FMUL R40, R40, 16777216 ;  /* 0x4b8000002828c820 */ /* 0x000fe40000400000 */
[----:B------:R-:W-:Y:S01]  /*0980*/  FADD R5, R5, -R30 ;  /* 0x8000001e05057221 */ /* 0x000fe20000000000 */
[----:B---3--:R-:W-:-:S04]  /*0990*/  FFMA R2, R32, R2, R17 ;  /* 0x0000000220027223 */ /* 0x008fc80000000011 */
[----:B------:R-:W2:Y:S01]  /*09a0*/  MUFU.RCP R42, R41 ;  /* 0x00000029002a7308 */ /* 0x000ea20000001000 */
[----:B------:R-:W-:Y:S01]  /*09b0*/  FFMA R33, R33, R5, R22 ;  /* 0x0000000521217223 */ /* 0x000fe20000000016 */
[----:B------:R-:W-:Y:S01]  /*09c0*/  FADD R4, R4, -R2 ;  /* 0x8000000204047221 */ /* 0x000fe20000000000 */
[----:B-1----:R-:W-:-:S03]  /*09d0*/  FFMA R3, R39, R40, R16 ;  /* 0x0000002827037223 */ /* 0x002fc60000000010 */
[----:B------:R-:W-:Y:S01]  /*09e0*/  FFMA R34, R34, R4, R21 ;  /* 0x0000000422227223 */ /* 0x000fe20000000015 */
[----:B------:R-:W-:Y:S01]  /*09f0*/  FADD R7, R7, -R3 ;  /* 0x8000000307077221 */ /* 0x000fe20000000000 */
[----:B--2---:R-:W-:-:S03]  /*0a00*/  FFMA R32, R42, R43, R11 ;  /* 0x0000002b2a207223 */ /* 0x004fc6000000000b */
[----:B------:R-:W-:Y:S01]  /*0a10*/  FFMA R35, R35, R7, R20 ;  /* 0x0000000723237223 */ /* 0x000fe20000000014 */
[----:B------:R-:W-:-:S04]  /*0a20*/  FADD R6, R6, -R32 ;  /* 0x8000002006067221 */ /* 0x000fc80000000000 */
[----:B------:R-:W-:-:S07]  /*0a30*/  FFMA R36, R36, R6, R19 ;  /* 0x0000000624247223 */ /* 0x000fce0000000013 */
.L_x_0:
[----:B------:R-:W-:Y:S02]  /*0a40*/  IADD3 R27, R27, 0x100, RZ ;  /* 0x000001001b1b7810 */ /* 0x000fe40007ffe0ff */
[----:B------:R-:W-:Y:S02]  /*0a50*/  IADD3 R10, P4, R10, 0x200, RZ ;  /* 0x000002000a0a7810 */ /* 0x000fe40007f9e0ff */
[----:B------:R-:W-:Y:S02]  /*0a60*/  ISETP.GE.U32.AND P0, PT, R27, 0xc00, PT ;  /* 0x00000c001b00780c */ /* 0x000fe40003f06070 */
[----:B------:R-:W-:Y:S01]  /*0a70*/  IADD3 R14, P2, R14, 0x200, RZ ;  /* 0x000002000e0e7810 */ /* 0x000fe20007f5e0ff */
[----:B------:R-:W-:Y:S01]  /*0a80*/  IMAD.X R29, RZ, RZ, R29, P4 ;  /* 0x000000ffff1d7224 */ /* 0x000fe200020e061d */
[----:B------:R-:W-:Y:S02]  /*0a90*/  IADD3 R12, P3, R12, 0x200, RZ ;  /* 0x000002000c0c7810 */ /* 0x000fe40007f7e0ff */
[----:B------:R-:W-:-:S02]  /*0aa0*/  FSEL R18, R30, R18, !P1 ;  /* 0x000000121e127208 */ /* 0x000fc40004800000 */
[----:B------:R-:W-:Y:S02]  /*0ab0*/  FSEL R17, R2, R17, !P1 ;  /* 0x0000001102117208 */ /* 0x000fe40004800000 */
[----:B------:R-:W-:Y:S02]  /*0ac0*/  FSEL R16, R3, R16, !P1 ;  /* 0x0000001003107208 */ /* 0x000fe40004800000 */
[----:B------:R-:W-:Y:S02]  /*0ad0*/  FSEL R11, R32, R11, !P1 ;  /* 0x0000000b200b7208 */ /* 0x000fe40004800000 */
[----:B------:R-:W-:Y:S02]  /*0ae0*/  FSEL R22, R33, R22, !P1 ;  /* 0x0000001621167208 */ /* 0x000fe40004800000 */
[----:B------:R-:W-:Y:S02]  /*0af0*/  FSEL R21, R34, R21, !P1 ;  /* 0x0000001522157208 */ /* 0x000fe40004800000 */
[----:B------:R-:W-:-:S02]  /*0b00*/  FSEL R20, R35, R20, !P1 ;  /* 0x0000001423147208 */ /* 0x000fc40004800000 */
[----:B------:R-:W-:Y:S02]  /*0b10*/  FSEL R19, R36, R19, !P1 ;  /* 0x0000001324137208 */ /* 0x000fe40004800000 */
[----:B------:R-:W-:Y:S02]  /*0b20*/  FSEL R26, R9, R26, !P1 ;  /* 0x0000001a091a7208 */ /* 0x000fe40004800000 */
[----:B------:R-:W-:Y:S02]  /*0b30*/  FSEL R25, R8, R25, !P1 ;  /* 0x0000001908197208 */ /* 0x000fe40004800000 */
[----:B------:R-:W-:Y:S02]  /*0b40*/  FSEL R24, R31, R24, !P1 ;  /* 0x000000181f187208 */ /* 0x000fe40004800000 */
[----:B------:R-:W-:Y:S02]  /*0b50*/  FSEL R23, R28, R23, !P1 ;  /* 0x000000171c177208 */ /* 0x000fe40004800000 */
[----:B------:R-:W-:-:S02]  /*0b60*/  IADD3.X R15, RZ, R15, RZ, P2, !PT ;  /* 0x0000000fff0f7210 */ /* 0x000fc400017fe4ff */
[----:B------:R-:W-:Y:S01]  /*0b70*/  IADD3.X R13, RZ, R13, RZ, P3, !PT ;  /* 0x0000000dff0d7210 */ /* 0x000fe20001ffe4ff */
[----:B------:R-:W-:Y:S06]  /*0b80*/  @!P0 BRA `(.L_x_1) ;  /* 0xfffffff400a08947 */ /* 0x000fec000383ffff */
[----:B------:R-:W-:Y:S01]  /*0b90*/  FADD R7, R26, R25 ;  /* 0x000000191a077221 */ /* 0x000fe20000000000 */
[----:B------:R-:W-:Y:S01]  /*0ba0*/  FMUL R8, R25, 0.25 ;  /* 0x3e80000019087820 */ /* 0x000fe20000400000 */
[----:B------:R-:W-:Y:S01]  /*0bb0*/  FMUL R14, R23, 0.25 ;  /* 0x3e800000170e7820 */ /* 0x000fe20000400000 */
[----:B------:R-:W-:Y:S01]  /*0bc0*/  FADD R17, -R18, R17 ;  /* 0x0000001112117221 */ /* 0x000fe20000000100 */
[C---:B------:R-:W-:Y:S01]  /*0bd0*/  FMUL R2, R7.reuse, 0.25 ;  /* 0x3e80000007027820 */ /* 0x040fe20000400000 */
[C---:B------:R-:W-:Y:S01]  /*0be0*/  FSETP.GEU.AND P5, PT, |R7|.reuse, 1.175494350822287508e-38, PT ;  /* 0x008000000700780b */ /* 0x040fe20003fae200 */
[----:B------:R-:W-:Y:S01]  /*0bf0*/  FADD R10, R24, R7 ;  /* 0x00000007180a7221 */ /* 0x000fe20000000000 */
[----:B------:R-:W-:Y:S01]  /*0c00*/  FSETP.GT.AND P3, PT, |R7|, 8.50705917302346158658e+37, PT ;  /* 0x7e8000000700780b */ /* 0x000fe20003f64200 */
[----:B------:R-:W-:Y:S01]  /*0c10*/  FADD R21, R22, R21 ;  /* 0x0000001516157221 */ /* 0x000fe20000000000 */
[----:B------:R-:W1:Y:S01]  /*0c20*/  S2UR UR5, SR_CgaCtaId ;  /* 0x00000000000579c3 */ /* 0x000e620000008800 */
[----:B------:R-:W-:Y:S01]  /*0c30*/  FMUL R9, R10, 0.25 ;  /* 0x3e8000000a097820 */ /* 0x000fe20000400000 */
[----:B------:R-:W-:Y:S01]  /*0c40*/  FSEL R6, R2, R7, P3 ;  /* 0x0000000702067208 */ /* 0x000fe20001800000 */
[----:B------:R-:W-:Y:S01]  /*0c50*/  FADD R2, R23, R10 ;  /* 0x0000000a17027221 */ /* 0x000fe20000000000 */
[C---:B------:R-:W-:Y:S01]  /*0c60*/  FSETP.GEU.AND P0, PT, |R10|.reuse, 1.175494350822287508e-38, PT ;  /* 0x008000000a00780b */ /* 0x040fe20003f0e200 */
[----:B------:R-:W-:Y:S01]  /*0c70*/  UMOV UR4, 0x400 ;  /* 0x0000040000047882 */ /* 0x000fe20000000000 */
[----:B------:R-:W-:Y:S01]  /*0c80*/  FSETP.GT.AND P4, PT, |R10|, 8.50705917302346158658e+37, PT ;  /* 0x7e8000000a00780b */ /* 0x000fe20003f84200 */
[C---:B------:R-:W-:Y:S01]  /*0c90*/  FMUL R13, R2.reuse, 0.25 ;  /* 0x3e800000020d7820 */ /* 0x040fe20000400000 */
[----:B------:R-:W-:Y:S01]  /*0ca0*/  FSETP.GEU.AND P2, PT, |R2|, 1.175494350822287508e-38, PT ;  /* 0x008000000200780b */ /* 0x000fe20003f4e200 */
[----:B------:R-:W-:Y:S01]  /*0cb0*/  @!P5 FMUL R6, R6, 16777216 ;  /* 0x4b8000000606d820 */ /* 0x000fe20000400000 */
[----:B------:R-:W-:Y:S01]  /*0cc0*/  FSEL R12, R9, R10, P4 ;  /* 0x0000000a090c7208 */ /* 0x000fe20002000000 */
[----:B------:R-:W2:Y:S01]  /*0cd0*/  SHFL.BFLY PT, R15, R2, 0x10, 0x1f ;  /* 0x0e001f00020f7f89 */ /* 0x000ea200000e0000 */
[----:B------:R-:W-:Y:S01]  /*0ce0*/  FSEL R25, R8, R25, P3 ;  /* 0x0000001908197208 */ /* 0x000fe20001800000 */
[----:B------:R-:W-:Y:S01]  /*0cf0*/  FMUL R9, R24, 0.25 ;  /* 0x3e80000018097820 */ /* 0x000fe20000400000 */
[----:B------:R-:W-:Y:S01]  /*0d00*/  FSETP.GT.AND P3, PT, |R2|, 8.50705917302346158658e+37, PT ;  /* 0x7e8000000200780b */ /* 0x000fe20003f64200 */
[----:B------:R-:W3:Y:S01]  /*0d10*/  MUFU.RCP R6, R6 ;  /* 0x0000000600067308 */ /* 0x000ee20000001000 */
[----:B------:R-:W-:Y:S01]  /*0d20*/  ULDC.64 UR8, c[0x0][0x238] ;  /* 0x00008e0000087ab9 */ /* 0x000fe20000000a00 */
[----:B------:R-:W-:Y:S01]  /*0d30*/  @!P0 FMUL R12, R12, 16777216 ;  /* 0x4b8000000c0c8820 */ /* 0x000fe20000400000 */
[----:B------:R-:W-:Y:S01]  /*0d40*/  FSEL R8, R13, R2, P3 ;  /* 0x000000020d087208 */ /* 0x000fe20001800000 */
[----:B------:R-:W-:Y:S01]  /*0d50*/  @!P5 FMUL R25, R25, 16777216 ;  /* 0x4b8000001919d820 */ /* 0x000fe20000400000 */
[----:B------:R-:W-:Y:S01]  /*0d60*/  FSEL R13, R9, R24, P4 ;  /* 0x00000018090d7208 */ /* 0x000fe20002000000 */
[----:B------:R-:W-:Y:S01]  /*0d70*/  FMUL R9, R17, R17 ;  /* 0x0000001111097220 */ /* 0x000fe20000400000 */
[----:B------:R-:W-:Y:S01]  /*0d80*/  FSETP.NEU.AND P4, PT, R7, RZ, PT ;  /* 0x000000ff0700720b */ /* 0x000fe20003f8d000 */
[----:B------:R-:W4:Y:S01]  /*0d90*/  MUFU.RCP R12, R12 ;  /* 0x0000000c000c7308 */ /* 0x000f220000001000 */
[----:B------:R-:W-:Y:S01]  /*0da0*/  @!P2 FMUL R8, R8, 16777216 ;  /* 0x4b8000000808a820 */ /* 0x000fe20000400000 */
[----:B------:R-:W-:Y:S01]  /*0db0*/  @!P0 FMUL R13, R13, 16777216 ;  /* 0x4b8000000d0d8820 */ /* 0x000fe20000400000 */
[----:B------:R-:W-:Y:S01]  /*0dc0*/  FSEL R23, R14, R23, P3 ;  /* 0x000000170e177208 */ /* 0x000fe20001800000 */
[----:B------:R-:W-:Y:S01]  /*0dd0*/  FMUL R9, R26, R9 ;  /* 0x000000091a097220 */ /* 0x000fe20000400000 */
[----:B------:R-:W-:Y:S01]  /*0de0*/  FSETP.NEU.AND P0, PT, R10, RZ, PT ;  /* 0x000000ff0a00720b */ /* 0x000fe20003f0d000 */
[----:B-1----:R-:W-:Y:S01]  /*0df0*/  UPRMT UR4, UR5, 0x654, UR4 ;  /* 0x0000065405047896 */ /* 0x002fe20008000004 */
[----:B---3--:R-:W-:Y:S01]  /*0e00*/  FMUL R6, R6, R25 ;  /* 0x0000001906067220 */ /* 0x008fe20000400000 */
[----:B------:R-:W1:Y:S01]  /*0e10*/  MUFU.RCP R8, R8 ;  /* 0x0000000800087308 */ /* 0x000e620000001000 */
[----:B------:R-:W-:Y:S01]  /*0e20*/  @!P2 FMUL R23, R23, 16777216 ;  /* 0x4b8000001717a820 */ /* 0x000fe20000400000 */
[----:B------:R-:W-:-:S02]  /*0e30*/  FSETP.NEU.AND P2, PT, R2, RZ, PT ;  /* 0x000000ff0200720b */ /* 0x000fc40003f4d000 */
[----:B------:R-:W-:Y:S01]  /*0e40*/  FSEL R6, R6, RZ, P4 ;  /* 0x000000ff06067208 */ /* 0x000fe20002000000 */
[----:B----4-:R-:W-:Y:S01]  /*0e50*/  FMUL R12, R12, R13 ;  /* 0x0000000d0c0c7220 */ /* 0x010fe20000400000 */
[----:B--2---:R-:W-:-:S03]  /*0e60*/  FADD R13, R2, R15 ;  /* 0x0000000f020d7221 */ /* 0x004fc60000000000 */
[----:B------:R-:W-:Y:S01]  /*0e70*/  FFMA R17, R17, R6, R18 ;  /* 0x0000000611117223 */ /* 0x000fe20000000012 */
[----:B------:R-:W-:Y:S01]  /*0e80*/  FFMA R9, R6, R9, R21 ;  /* 0x0000000906097223 */ /* 0x000fe20000000015 */
[----:B------:R-:W-:Y:S02]  /*0e90*/  FSEL R12, R12, RZ, P0 ;  /* 0x000000ff0c0c7208 */ /* 0x000fe40000000000 */
[--C-:B------:R-:W-:Y:S01]  /*0ea0*/  FADD R16, R16, -R17.reuse ;  /* 0x8000001110107221 */ /* 0x100fe20000000000 */
[C---:B------:R-:W-:Y:S01]  /*0eb0*/  FSETP.GEU.AND P3, PT, |R13|.reuse, 1.175494350822287508e-38, PT ;  /* 0x008000000d00780b */ /* 0x040fe20003f6e200 */
[----:B-1----:R-:W-:Y:S01]  /*0ec0*/  FMUL R8, R8, R23 ;  /* 0x0000001708087220 */ /* 0x002fe20000400000 */
[C---:B------:R-:W-:Y:S01]  /*0ed0*/  FMUL R14, R13.reuse, 0.25 ;  /* 0x3e8000000d0e7820 */ /* 0x040fe20000400000 */
[C---:B------:R-:W-:Y:S01]  /*0ee0*/  FMUL R6, R16.reuse, R16 ;  /* 0x0000001010067220 */ /* 0x040fe20000400000 */
[----:B------:R-:W-:Y:S01]  /*0ef0*/  FFMA R16, R16, R12, R17 ;  /* 0x0000000c10107223 */ /* 0x000fe20000000011 */
[----:B------:R-:W-:Y:S01]  /*0f00*/  FSETP.GT.AND P0, PT, |R13|, 8.50705917302346158658e+37, PT ;  /* 0x7e8000000d00780b */ /* 0x000fe20003f04200 */
[----:B------:R-:W-:Y:S01]  /*0f10*/  FADD R9, R20, R9 ;  /* 0x0000000914097221 */ /* 0x000fe20000000000 */
[----:B------:R-:W-:Y:S01]  /*0f20*/  FMUL R6, R7, R6 ;  /* 0x0000000607067220 */ /* 0x000fe20000400000 */
[----:B------:R-:W-:Y:S01]  /*0f30*/  FSEL R8, R8, RZ, P2 ;  /* 0x000000ff08087208 */ /* 0x000fe20001000000 */
[--C-:B------:R-:W-:Y:S01]  /*0f40*/  FADD R11, R11, -R16.reuse ;  /* 0x800000100b0b7221 */ /* 0x100fe20000000000 */
[----:B------:R-:W1:Y:S01]  /*0f50*/  SHFL.BFLY PT, R18, R13, 0x8, 0x1f ;  /* 0x0d001f000d127f89 */ /* 0x000e6200000e0000 */
[----:B------:R-:W-:Y:S01]  /*0f60*/  FSEL R14, R14, R13, P0 ;  /* 0x0000000d0e0e7208 */ /* 0x000fe20000000000 */
[----:B------:R-:W-:Y:S01]  /*0f70*/  FFMA R6, R12, R6, R9 ;  /* 0x000000060c067223 */ /* 0x000fe20000000009 */
[C---:B------:R-:W-:Y:S01]  /*0f80*/  FMUL R7, R11.reuse, R11 ;  /* 0x0000000b0b077220 */ /* 0x040fe20000400000 */
[----:B------:R-:W-:Y:S01]  /*0f90*/  FFMA R11, R11, R8, R16 ;  /* 0x000000080b0b7223 */ /* 0x000fe20000000010 */
[----:B------:R-:W-:Y:S01]  /*0fa0*/  FSETP.NEU.AND P2, PT, R13, RZ, PT ;  /* 0x000000ff0d00720b */ /* 0x000fe20003f4d000 */
[----:B------:R-:W-:Y:S01]  /*0fb0*/  @!P3 FMUL R14, R14, 16777216 ;  /* 0x4b8000000e0eb820 */ /* 0x000fe20000400000 */
[----:B------:R-:W-:Y:S01]  /*0fc0*/  FADD R19, R19, R6 ;  /* 0x0000000613137221 */ /* 0x000fe20000000000 */
[----:B------:R-:W-:Y:S01]  /*0fd0*/  FMUL R7, R10, R7 ;  /* 0x000000070a077220 */ /* 0x000fe20000400000 */
[----:B------:R-:W2:Y:S01]  /*0fe0*/  SHFL.BFLY PT, R6, R11, 0x10, 0x1f ;  /* 0x0e001f000b067f89 */ /* 0x000ea200000e0000 */
[----:B------:R-:W-:-:S02]  /*0ff0*/  @P0 FMUL R15, R15, 0.25 ;  /* 0x3e8000000f0f0820 */ /* 0x000fc40000400000 */
[----:B------:R-:W-:Y:S01]  /*1000*/  FFMA R7, R8, R7, R19 ;  /* 0x0000000708077223 */ /* 0x000fe20000000013 */
[----:B------:R-:W3:Y:S01]  /*1010*/  MUFU.RCP R14, R14 ;  /* 0x0000000e000e7308 */ /* 0x000ee20000001000 */
[----:B------:R-:W-:Y:S01]  /*1020*/  @!P3 FMUL R15, R15, 16777216 ;  /* 0x4b8000000f0fb820 */ /* 0x000fe20000400000 */
[----:B------:R-:W4:Y:S02]  /*1030*/  S2R R16, SR_TID.X ;  /* 0x0000000000107919 */ /* 0x000f240000002100 */
[----:B------:R-:W5:Y:S01]  /*1040*/  SHFL.BFLY PT, R8, R7, 0x10, 0x1f ;  /* 0x0e001f0007087f89 */ /* 0x000f6200000e0000 */
[----:B-1----:R-:W-:Y:S01]  /*1050*/  FADD R10, R13, R18 ;  /* 0x000000120d0a7221 */ /* 0x002fe20000000000 */
[----:B---3--:R-:W-:-:S04]  /*1060*/  FMUL R15, R14, R15 ;  /* 0x0000000f0e0f7220 */ /* 0x008fc80000400000 */
[C---:B------:R-:W-:Y:S01]  /*1070*/  FSETP.GEU.AND P3, PT, |R10|.reuse, 1.175494350822287508e-38, PT ;  /* 0x008000000a00780b */ /* 0x040fe20003f6e200 */
[C---:B------:R-:W-:Y:S01]  /*1080*/  FMUL R9, R10.reuse, 0.25 ;  /* 0x3e8000000a097820 */ /* 0x040fe20000400000 */
[----:B------:R-:W-:Y:S01]  /*1090*/  FSETP.GT.AND P0, PT, |R10|, 8.50705917302346158658e+37, PT ;  /* 0x7e8000000a00780b */ /* 0x000fe20003f04200 */
[----:B------:R-:W1:Y:S01]  /*10a0*/  SHFL.BFLY PT, R17, R10, 0x4, 0x1f ;  /* 0x0c801f000a117f89 */ /* 0x000e6200000e0000 */
[----:B--2---:R-:W-:Y:S01]  /*10b0*/  FADD R6, -R11, R6 ;  /* 0x000000060b067221 */ /* 0x004fe20000000100 */
[----:B------:R-:W-:Y:S02]  /*10c0*/  FSEL R15, R15, RZ, P2 ;  /* 0x000000ff0f0f7208 */ /* 0x000fe40001000000 */
[----:B------:R-:W-:Y:S01]  /*10d0*/  FSEL R12, R9, R10, P0 ;  /* 0x0000000a090c7208 */ /* 0x000fe20000000000 */
[----:B------:R-:W-:Y:S01]  /*10e0*/  FMUL R9, R6, R6 ;  /* 0x0000000606097220 */ /* 0x000fe20000400000 */
[----:B------:R-:W-:Y:S01]  /*10f0*/  FSETP.NEU.AND P2, PT, R10, RZ, PT ;  /* 0x000000ff0a00720b */ /* 0x000fe20003f4d000 */
[----:B------:R-:W-:-:S02]  /*1100*/  FFMA R6, R6, R15, R11 ;  /* 0x0000000f06067223 */ /* 0x000fc4000000000b */
[----:B------:R-:W-:Y:S01]  /*1110*/  FMUL R9, R2, R9 ;  /* 0x0000000902097220 */ /* 0x000fe20000400000 */
[----:B------:R-:W-:Y:S01]  /*1120*/  @!P3 FMUL R12, R12, 16777216 ;  /* 0x4b8000000c0cb820 */ /* 0x000fe20000400000 */
[----:B-----5:R-:W-:Y:S01]  /*1130*/  FADD R8, R7, R8 ;  /* 0x0000000807087221 */ /* 0x020fe20000000000 */
[----:B------:R-:W-:Y:S01]  /*1140*/  @P0 FMUL R18, R18, 0.25 ;  /* 0x3e80000012120820 */ /* 0x000fe20000400000 */
[----:B------:R-:W2:Y:S01]  /*1150*/  SHFL.BFLY PT, R7, R6, 0x8, 0x1f ;  /* 0x0d001f0006077f89 */ /* 0x000ea200000e0000 */
[----:B------:R-:W3:Y:S01]  /*1160*/  MUFU.RCP R11, R12 ;  /* 0x0000000c000b7308 */ /* 0x000ee20000001000 */
[----:B------:R-:W-:Y:S01]  /*1170*/  FFMA R8, R15, R9, R8 ;  /* 0x000000090f087223 */ /* 0x000fe20000000008 */
[----:B------:R-:W-:-:S04]  /*1180*/  @!P3 FMUL R18, R18, 16777216 ;  /* 0x4b8000001212b820 */ /* 0x000fc80000400000 */
[----:B------:R-:W5:Y:S01]  /*1190*/  SHFL.BFLY PT, R9, R8, 0x8, 0x1f ;  /* 0x0d001f0008097f89 */ /* 0x000f6200000e0000 */
[----:B-1----:R-:W-:-:S04]  /*11a0*/  FADD R14, R10, R17 ;  /* 0x000000110a0e7221 */ /* 0x002fc80000000000 */
[C---:B------:R-:W-:Y:S01]  /*11b0*/  FMUL R15, R14.reuse, 0.25 ;  /* 0x3e8000000e0f7820 */ /* 0x040fe20000400000 */
[----:B---3--:R-:W-:Y:S01]  /*11c0*/  FMUL R11, R11, R18 ;  /* 0x000000120b0b7220 */ /* 0x008fe20000400000 */
[C---:B------:R-:W-:Y:S01]  /*11d0*/  FSETP.GEU.AND P3, PT, |R14|.reuse, 1.175494350822287508e-38, PT ;  /* 0x008000000e00780b */ /* 0x040fe20003f6e200 */
[----:B------:R-:W1:Y:S01]  /*11e0*/  SHFL.BFLY PT, R19, R14, 0x2, 0x1f ;  /* 0x0c401f000e137f89 */ /* 0x000e6200000e0000 */
[----:B------:R-:W-:Y:S02]  /*11f0*/  FSETP.GT.AND P0, PT, |R14|, 8.50705917302346158658e+37, PT ;  /* 0x7e8000000e00780b */ /* 0x000fe40003f04200 */
[----:B------:R-:W-:Y:S02]  /*1200*/  FSEL R11, R11, RZ, P2 ;  /* 0x000000ff0b0b7208 */ /* 0x000fe40001000000 */
[----:B------:R-:W-:Y:S01]  /*1210*/  FSEL R15, R15, R14, P0 ;  /* 0x0000000e0f0f7208 */ /* 0x000fe20000000000 */
[----:B--2---:R-:W-:Y:S01]  /*1220*/  FADD R7, -R6, R7 ;  /* 0x0000000706077221 */ /* 0x004fe20000000100 */
[----:B------:R-:W-:-:S03]  /*1230*/  FSETP.NEU.AND P2, PT, R14, RZ, PT ;  /* 0x000000ff0e00720b */ /* 0x000fc60003f4d000 */
[C---:B------:R-:W-:Y:S01]  /*1240*/  FMUL R2, R7.reuse, R7 ;  /* 0x0000000707027220 */ /* 0x040fe20000400000 */
[----:B------:R-:W-:Y:S01]  /*1250*/  FFMA R6, R7, R11, R6 ;  /* 0x0000000b07067223 */ /* 0x000fe20000000006 */
[----:B------:R-:W-:Y:S01]  /*1260*/  @!P3 FMUL R15, R15, 16777216 ;  /* 0x4b8000000f0fb820 */ /* 0x000fe20000400000 */
[----:B-----5:R-:W-:Y:S01]  /*1270*/  FADD R8, R8, R9 ;  /* 0x0000000908087221 */ /* 0x020fe20000000000 */
[----:B------:R-:W-:Y:S01]  /*1280*/  FMUL R2, R13, R2 ;  /* 0x000000020d027220 */ /* 0x000fe20000400000 */
[----:B------:R-:W-:Y:S01]  /*1290*/  @P0 FMUL R17, R17, 0.25 ;  /* 0x3e80000011110820 */ /* 0x000fe20000400000 */
[----:B------:R-:W2:Y:S02]  /*12a0*/  SHFL.BFLY PT, R7, R6, 0x4, 0x1f ;  /* 0x0c801f0006077f89 */ /* 0x000ea400000e0000 */
[----:B------:R-:W-:Y:S01]  /*12b0*/  FFMA R2, R11, R2, R8 ;  /* 0x000000020b027223 */ /* 0x000fe20000000008 */
[----:B------:R-:W-:Y:S01]  /*12c0*/  @!P3 FMUL R17, R17, 16777216 ;  /* 0x4b8000001111b820 */ /* 0x000fe20000400000 */
[----:B------:R3:W5:Y:S03]  /*12d0*/  MUFU.RCP R8, R15 ;  /* 0x0000000f00087308 */ /* 0x0007660000001000 */
[----:B------:R-:W4:Y:S01]  /*12e0*/  SHFL.BFLY PT, R9, R2, 0x4, 0x1f ;  /* 0x0c801f0002097f89 */ /* 0x000f2200000e0000 */
[----:B-1----:R-:W-:-:S04]  /*12f0*/  FADD R12, R14, R19 ;  /* 0x000000130e0c7221 */ /* 0x002fc80000000000 */
[C---:B------:R-:W-:Y:S01]  /*1300*/  FMUL R11, R12.reuse, 0.25 ;  /* 0x3e8000000c0b7820 */ /* 0x040fe20000400000 */
[C---:B------:R-:W-:Y:S01]  /*1310*/  FSETP.GEU.AND P3, PT, |R12|.reuse, 1.175494350822287508e-38, PT ;  /* 0x008000000c00780b */ /* 0x040fe20003f6e200 */
[----:B---3--:R-:W1:Y:S01]  /*1320*/  SHFL.BFLY PT, R15, R12, 0x1, 0x1f ;  /* 0x0c201f000c0f7f89 */ /* 0x008e6200000e0000 */
[----:B------:R-:W-:Y:S01]  /*1330*/  FSETP.GT.AND P0, PT, |R12|, 8.50705917302346158658e+37, PT ;  /* 0x7e8000000c00780b */ /* 0x000fe20003f04200 */
[----:B-----5:R-:W-:-:S03]  /*1340*/  FMUL R8, R8, R17 ;  /* 0x0000001108087220 */ /* 0x020fc60000400000 */
[----:B------:R-:W-:Y:S01]  /*1350*/  FSEL R13, R11, R12, P0 ;  /* 0x0000000c0b0d7208 */ /* 0x000fe20000000000 */
[----:B--2---:R-:W-:Y:S01]  /*1360*/  FADD R7, -R6, R7 ;  /* 0x0000000706077221 */ /* 0x004fe20000000100 */
[----:B------:R-:W-:-:S05]  /*1370*/  FSEL R8, R8, RZ, P2 ;  /* 0x000000ff08087208 */ /* 0x000fca0001000000 */
[----:B------:R-:W-:Y:S01]  /*1380*/  @!P3 FMUL R13, R13, 16777216 ;  /* 0x4b8000000d0db820 */ /* 0x000fe20000400000 */
[----:B------:R-:W-:Y:S01]  /*1390*/  FSETP.NEU.AND P2, PT, R12, RZ, PT ;  /* 0x000000ff0c00720b */ /* 0x000fe20003f4d000 */
[----:B------:R-:W-:Y:S01]  /*13a0*/  FMUL R11, R7, R7 ;  /* 0x00000007070b7220 */ /* 0x000fe20000400000 */
[----:B------:R-:W-:Y:S01]  /*13b0*/  @P0 FMUL R19, R19, 0.25 ;  /* 0x3e80000013130820 */ /* 0x000fe20000400000 */
[----:B------:R-:W-:Y:S01]  /*13c0*/  FFMA R6, R7, R8, R6 ;  /* 0x0000000807067223 */ /* 0x000fe20000000006 */
[----:B0---4-:R-:W-:Y:S01]  /*13d0*/  FADD R9, R2, R9 ;  /* 0x0000000902097221 */ /* 0x011fe20000000000 */
[----:B------:R-:W-:Y:S01]  /*13e0*/  FMUL R11, R10, R11 ;  /* 0x0000000b0a0b7220 */ /* 0x000fe20000400000 */
[----:B------:R-:W-:Y:S02]  /*13f0*/  @!P3 FMUL R19, R19, 16777216 ;  /* 0x4b8000001313b820 */ /* 0x000fe40000400000 */
[----:B------:R-:W0:Y:S01]  /*1400*/  SHFL.BFLY PT, R7, R6, 0x2, 0x1f ;  /* 0x0c401f0006077f89 */ /* 0x000e2200000e0000 */
[----:B------:R-:W-:-:S02]  /*1410*/  FFMA R9, R8, R11, R9 ;  /* 0x0000000b08097223 */ /* 0x000fc40000000009 */
[----:B------:R2:W3:Y:S01]  /*1420*/  MUFU.RCP R8, R13 ;  /* 0x0000000d00087308 */ /* 0x0004e20000001000 */
[----:B-1----:R-:W-:Y:S02]  /*1430*/  FADD R17, R12, R15 ;  /* 0x0000000f0c117221 */ /* 0x002fe40000000000 */
[----:B------:R-:W1:Y:S02]  /*1440*/  SHFL.BFLY PT, R2, R9, 0x2, 0x1f ;  /* 0x0c401f0009027f89 */ /* 0x000e6400000e0000 */
[C---:B------:R-:W-:Y:S01]  /*1450*/  FMUL R10, R17.reuse, 0.25 ;  /* 0x3e800000110a7820 */ /* 0x040fe20000400000 */
[C---:B------:R-:W-:Y:S02]  /*1460*/  FSETP.GEU.AND P3, PT, |R17|.reuse, 1.175494350822287508e-38, PT ;  /* 0x008000001100780b */ /* 0x040fe40003f6e200 */
[----:B------:R-:W-:Y:S02]  /*1470*/  FSETP.GT.AND P0, PT, |R17|, 8.50705917302346158658e+37, PT ;  /* 0x7e8000001100780b */ /* 0x000fe40003f04200 */
[----:B--2---:R-:W-:-:S02]  /*1480*/  SHF.R.U32.HI R13, RZ, 0x6, R16 ;  /* 0x00000006ff0d7819 */ /* 0x004fc40000011610 */
[----:B------:R-:W-:Y:S02]  /*1490*/  FSEL R10, R10, R17, P0 ;  /* 0x000000110a0a7208 */ /* 0x000fe40000000000 */
[----:B------:R-:W-:Y:S01]  /*14a0*/  SGXT.U32 R13, R13, 0x3 ;  /* 0x000000030d0d781a */ /* 0x000fe20000000000 */
[----:B---3--:R-:W-:-:S03]  /*14b0*/  FMUL R8, R8, R19 ;  /* 0x0000001308087220 */ /* 0x008fc60000400000 */
[----:B------:R-:W-:Y:S01]  /*14c0*/  SHF.L.U32 R13, R13, 0x3, RZ ;  /* 0x000000030d0d7819 */ /* 0x000fe200000006ff */
[----:B------:R-:W-:Y:S01]  /*14d0*/  @!P3 FMUL R10, R10, 16777216 ;  /* 0x4b8000000a0ab820 */ /* 0x000fe20000400000 */
[----:B------:R-:W-:Y:S01]  /*14e0*/  FSEL R8, R8, RZ, P2 ;  /* 0x000000ff08087208 */ /* 0x000fe20001000000 */
[----:B0-----:R-:W-:Y:S01]  /*14f0*/  FADD R7, -R6, R7 ;  /* 0x0000000706077221 */ /* 0x001fe20000000100 */
[----:B------:R-:W-:Y:S01]  /*1500*/  @P0 FMUL R15, R15, 0.25 ;  /* 0x3e8000000f0f0820 */ /* 0x000fe20000400000 */
[----:B------:R-:W-:Y:S02]  /*1510*/  FSETP.NEU.AND P0, PT, R17, RZ, PT ;  /* 0x000000ff1100720b */ /* 0x000fe40003f0d000 */
[C---:B------:R-:W-:Y:S01]  /*1520*/  FMUL R11, R7.reuse, R7 ;  /* 0x00000007070b7220 */ /* 0x040fe20000400000 */
[----:B------:R-:W-:Y:S01]  /*1530*/  FFMA R6, R7, R8, R6 ;  /* 0x0000000807067223 */ /* 0x000fe20000000006 */
[----:B-1----:R-:W-:Y:S01]  /*1540*/  FADD R9, R9, R2 ;  /* 0x0000000209097221 */ /* 0x002fe20000000000 */
[----:B------:R-:W0:Y:S01]  /*1550*/  MUFU.RCP R10, R10 ;  /* 0x0000000a000a7308 */ /* 0x000e220000001000 */
[----:B------:R-:W-:Y:S01]  /*1560*/  FMUL R11, R14, R11 ;  /* 0x0000000b0e0b7220 */ /* 0x000fe20000400000 */
[----:B------:R-:W-:Y:S01]  /*1570*/  @!P3 FMUL R15, R15, 16777216 ;  /* 0x4b8000000f0fb820 */ /* 0x000fe20000400000 */
[----:B------:R-:W1:Y:S01]  /*1580*/  SHFL.BFLY PT, R7, R6, 0x1, 0x1f ;  /* 0x0c201f0006077f89 */ /* 0x000e6200000e0000 */
[----:B------:R-:W-:Y:S01]  /*1590*/  LOP3.LUT P2, RZ, R16, 0x1f, RZ, 0xc0, !PT ;  /* 0x0000001f10ff7812 */ /* 0x000fe2000784c0ff */
[----:B------:R-:W-:Y:S01]  /*15a0*/  FFMA R9, R8, R11, R9 ;  /* 0x0000000b08097223 */ /* 0x000fe20000000009 */
[----:B------:R-:W-:-:S02]  /*15b0*/  SHF.R.U32.HI R8, RZ, 0x3, R16 ;  /* 0x00000003ff087819 */ /* 0x000fc40000011610 */
[----:B------:R-:W-:Y:S02]  /*15c0*/  ISETP.GE.AND P3, PT, R16, 0x10, PT ;  /* 0x000000101000780c */ /* 0x000fe40003f66270 */
[----:B------:R-:W2:Y:S01]  /*15d0*/  SHFL.BFLY PT, R2, R9, 0x1, 0x1f ;  /* 0x0c201f0009027f89 */ /* 0x000ea200000e0000 */
[----:B------:R-:W-:Y:S01]  /*15e0*/  LOP3.LUT R8, R13, 0x4, R8, 0xf8, !PT ;  /* 0x000000040d087812 */ /* 0x000fe200078ef808 */
[----:B0-----:R-:W-:-:S05]  /*15f0*/  FMUL R15, R10, R15 ;  /* 0x0000000f0a0f7220 */ /* 0x001fca0000400000 */
[----:B------:R-:W-:Y:S01]  /*1600*/  @!P2 STS [R8+UR4+0x80], R17 ;  /* 0x000080110800a988 */ /* 0x000fe20008000804 */
[----:B------:R-:W-:Y:S01]  /*1610*/  FSEL R15, R15, RZ, P0 ;  /* 0x000000ff0f0f7208 */ /* 0x000fe20000000000 */
[----:B-1----:R-:W-:-:S04]  /*1620*/  FADD R7, -R6, R7 ;  /* 0x0000000706077221 */ /* 0x002fc80000000100 */
[C---:B------:R-:W-:Y:S01]  /*1630*/  FMUL R11, R7.reuse, R7 ;  /* 0x00000007070b7220 */ /* 0x040fe20000400000 */
[----:B------:R-:W-:Y:S01]  /*1640*/  FFMA R7, R7, R15, R6 ;  /* 0x0000000f07077223 */ /* 0x000fe20000000006 */
[----:B--2---:R-:W-:Y:S02]  /*1650*/  FADD R2, R9, R2 ;  /* 0x0000000209027221 */ /* 0x004fe40000000000 */
[----:B------:R-:W-:Y:S02]  /*1660*/  FMUL R11, R12, R11 ;  /* 0x0000000b0c0b7220 */ /* 0x000fe40000400000 */
[----:B------:R-:W-:Y:S02]  /*1670*/  @!P2 STS [R8+UR4], R7 ;  /* 0x000000070800a988 */ /* 0x000fe40008000804 */
[----:B------:R-:W-:Y:S01]  /*1680*/  FFMA R11, R15, R11, R2 ;  /* 0x0000000b0f0b7223 */ /* 0x000fe20000000002 */
[----:B------:R-:W-:-:S04]  /*1690*/  SHF.L.U32 R15, R16, 0x2, RZ ;  /* 0x00000002100f7819 */ /* 0x000fc800000006ff */
[----:B------:R0:W-:Y:S01]  /*16a0*/  @!P2 STS [R8+UR4+0x40], R11 ;  /* 0x0000400b0800a988 */ /* 0x0001e20008000804 */
[----:B------:R-:W-:Y:S01]  /*16b0*/  BAR.SYNC.DEFER_BLOCKING 0x0 ;  /* 0x0000000000007b1d */ /* 0x000fe20000010000 */
[----:B0-----:R-:W-:-:S05]  /*16c0*/  LOP3.LUT R8, R16, 0x1, RZ, 0xc0, !PT ;  /* 0x0000000110087812 */ /* 0x001fca00078ec0ff */
[----:B------:R-:W0:Y:S04]  /*16d0*/  @!P3 LDS R5, [R15+UR4+0x80] ;  /* 0x000080040f05b984 */ /* 0x000e280008000800 */
[----:B------:R-:W1:Y:S04]  /*16e0*/  @!P3 LDS R4, [R15+UR4] ;  /* 0x000000040f04b984 */ /* 0x000e680008000800 */
[----:B------:R-:W-:Y:S04]  /*16f0*/  @!P3 LDS R3, [R15+UR4+0x40] ;  /* 0x000040040f03b984 */ /* 0x000fe80008000800 */
[----:B0-----:R-:W0:Y:S04]  /*1700*/  SHFL.BFLY PT, R6, R5, 0x1, 0x1f ;  /* 0x0c201f0005067f89 */ /* 0x001e2800000e0000 */
[----:B-1----:R-:W1:Y:S01]  /*1710*/  SHFL.BFLY PT, R7, R4, 0x1, 0x1f ;  /* 0x0c201f0004077f89 */ /* 0x002e6200000e0000 */
[----:B0-----:R-:W-:-:S04]  /*1720*/  FADD R9, R5, R6 ;  /* 0x0000000605097221 */ /* 0x001fc80000000000 */
[C---:B------:R-:W-:Y:S01]  /*1730*/  FMUL R2, R9.reuse, 0.25 ;  /* 0x3e80000009027820 */ /* 0x040fe20000400000 */
[C---:B------:R-:W-:Y:S01]  /*1740*/  FSETP.GEU.AND P2, PT, |R9|.reuse, 1.175494350822287508e-38, PT ;  /* 0x008000000900780b */ /* 0x040fe20003f4e200 */
[----:B-1----:R-:W-:Y:S01]  /*1750*/  FADD R7, -R4, R7 ;  /* 0x0000000704077221 */ /* 0x002fe20000000100 */
[----:B------:R-:W-:-:S04]  /*1760*/  FSETP.GT.AND P0, PT, |R9|, 8.50705917302346158658e+37, PT ;  /* 0x7e8000000900780b */ /* 0x000fc80003f04200 */
[----:B------:R-:W-:Y:S02]  /*1770*/  FSEL R10, R2, R9, P0 ;  /* 0x00000009020a7208 */ /* 0x000fe40000000000 */
[----:B------:R-:W0:Y:S05]  /*1780*/  SHFL.BFLY PT, R2, R3, 0x1, 0x1f ;  /* 0x0c201f0003027f89 */ /* 0x000e2a00000e0000 */
[----:B------:R-:W-:Y:S02]  /*1790*/  @!P2 FMUL R10, R10, 16777216 ;  /* 0x4b8000000a0aa820 */ /* 0x000fe40000400000 */
[----:B------:R-:W-:Y:S01]  /*17a0*/  @P0 FMUL R6, R6, 0.25 ;  /* 0x3e80000006060820 */ /* 0x000fe20000400000 */
[----:B------:R-:W-:Y:S01]  /*17b0*/  ISETP.NE.U32.AND P0, PT, R8, 0x1, PT ;  /* 0x000000010800780c */ /* 0x000fe20003f05070 */
[----:B------:R-:W1:Y:S01]  /*17c0*/  MUFU.RCP R11, R10 ;  /* 0x0000000a000b7308 */ /* 0x000e620000001000 */
[----:B------:R-:W-:Y:S01]  /*17d0*/  HFMA2.MMA R8, -RZ, RZ, 0.7080078125, -0.052093505859375 ;  /* 0x39aaaaabff087435 */ /* 0x000fe200000001ff */
[----:B------:R-:W-:Y:S01]  /*17e0*/  @!P2 FMUL R6, R6, 16777216 ;  /* 0x4b8000000606a820 */ /* 0x000fe20000400000 */
[----:B------:R-:W-:-:S02]  /*17f0*/  FSETP.NEU.AND P2, PT, R9, RZ, PT ;  /* 0x000000ff0900720b */ /* 0x000fc40003f4d000 */
[----:B------:R-:W-:Y:S01]  /*1800*/  ISETP.LT.AND P0, PT, R16, 0x10, P0 ;  /* 0x000000101000780c */ /* 0x000fe20000701270 */
[----:B-1----:R-:W-:Y:S01]  /*1810*/  FMUL R11, R11, R6 ;  /* 0x000000060b0b7220 */ /* 0x002fe20000400000 */
[----:B------:R-:W-:Y:S01]  /*1820*/  FMUL R6, R7, R7 ;  /* 0x0000000707067220 */ /* 0x000fe20000400000 */
[----:B0-----:R-:W-:-:S10]  /*1830*/  FADD R2, R3, R2 ;  /* 0x0000000203027221 */ /* 0x001fd40000000000 */
[----:B------:R-:W-:Y:S01]  /*1840*/  @P0 STS [R15+UR4+0x80], R9 ;  /* 0x000080090f000988 */ /* 0x000fe20008000804 */
[----:B------:R-:W-:Y:S01]  /*1850*/  FSEL R11, R11, RZ, P2 ;  /* 0x000000ff0b0b7208 */ /* 0x000fe20001000000 */
[----:B------:R-:W-:-:S04]  /*1860*/  FMUL R6, R5, R6 ;  /* 0x0000000605067220 */ /* 0x000fc80000400000 */
[----:B------:R-:W-:Y:S01]  /*1870*/  FFMA R4, R7, R11, R4 ;  /* 0x0000000b07047223 */ /* 0x000fe20000000004 */
[----:B------:R-:W-:Y:S01]  /*1880*/  FFMA R6, R11, R6, R2 ;  /* 0x000000060b067223 */ /* 0x000fe20000000002 */
[----:B------:R-:W-:-:S03]  /*1890*/  LOP3.LUT R2, R16, 0x3f, RZ, 0xc0, !PT ;  /* 0x0000003f10027812 */ /* 0x000fc600078ec0ff */
[----:B------:R0:W-:Y:S02]  /*18a0*/  @P0 STS [R15+UR4], R4 ;  /* 0x000000040f000988 */ /* 0x0001e40008000804 */
[----:B------:R-:W-:Y:S02]  /*18b0*/  IMAD.WIDE.U32 R2, R2, 0x8, RZ ;  /* 0x0000000802027825 */ /* 0x000fe400078e00ff */
[----:B------:R-:W-:Y:S01]  /*18c0*/  @P0 STS [R15+UR4+0x40], R6 ;  /* 0x000040060f000988 */ /* 0x000fe20008000804 */
[----:B------:R-:W-:Y:S01]  /*18d0*/  BAR.SYNC.DEFER_BLOCKING 0x0 ;  /* 0x0000000000007b1d */ /* 0x000fe20000010000 */
[----:B0-----:R-:W-:-:S05]  /*18e0*/  IADD3 R4, P2, R2, UR8, RZ ;  /* 0x0000000802047c10 */ /* 0x001fca000ff5e0ff */
[----:B------:R-:W0:Y:S04]  /*18f0*/  LDS R5, [R13+UR4+0x40] ;  /* 0x000040040d057984 */ /* 0x000e280008000800 */
[----:B------:R1:W2:Y:S01]  /*1900*/  LDS R10, [R13+UR4] ;  /* 0x000000040d0a7984 */ /* 0x0002a20008000800 */
[----:B------:R-:W-:Y:S01]  /*1910*/  ULDC.64 UR4, c[0x0][0x240] ;  /* 0x0000900000047ab9 */ /* 0x000fe20000000a00 */
[----:B-1----:R-:W-:Y:S02]  /*1920*/  IMAD.MOV.U32 R13, RZ, RZ, -0x100 ;  /* 0xffffff00ff0d7424 */ /* 0x002fe400078e00ff */
[----:B0-----:R-:W-:Y:S01]  /*1930*/  FFMA R5, R5, R8, 9.9999999747524270788e-07 ;  /* 0x358637bd05057423 */ /* 0x001fe20000000008 */
[----:B------:R-:W-:-:S03]  /*1940*/  IADD3 R8, P0, R2, UR4, RZ ;  /* 0x0000000402087c10 */ /* 0x000fc6000ff1e0ff */
[----:B------:R0:W1:Y:S01]  /*1950*/  MUFU.RSQ R11, R5 ;  /* 0x00000005000b7308 */ /* 0x0000620000001400 */
[----:B------:R-:W-:Y:S02]  /*1960*/  IADD3.X R9, R3, UR5, RZ, P0, !PT ;  /* 0x0000000503097c10 */ /* 0x000fe400087fe4ff */
[----:B0-2---:R-:W-:-:S07]  /*1970*/  IADD3.X R5, R3, UR9, RZ, P2, !PT ;  /* 0x0000000903057c10 */ /* 0x005fce00097fe4ff */
.L_x_2:
[----:B0-----:R-:W0:Y:S01]  /*1980*/  LDC.64 R16, c[0x0][0x210] ;  /* 0x00008400ff107b82 */ /* 0x001e220000000a00 */
[----:B------:R-:W-:Y:S01]  /*1990*/  MOV R2, R8 ;  /* 0x0000000800027202 */ /* 0x000fe20000000f00 */
[----:B------:R-:W2:Y:S01]  /*19a0*/  LDG.E.EL.64 R18, desc[UR6][R4.64+0x1800] ;  /* 0x0018000604127981 */ /* 0x000ea2000c2e1b00 */
[----:B------:R-:W-:Y:S02]  /*19b0*/  MOV R3, R9 ;  /* 0x0000000900037202 */ /* 0x000fe40000000f00 */
[----:B------:R-:W-:Y:S01]  /*19c0*/  IADD3 R13, R13, 0x100, RZ ;  /* 0x000001000d0d7810 */ /* 0x000fe20007ffe0ff */
[----:B------:R3:W4:Y:S04]  /*19d0*/  LDG.E.EL.64 R14, desc[UR6][R4.64] ;  /* 0x00000006040e7981 */ /* 0x000728000c2e1b00 */
[----:B------:R-:W5:Y:S01]  /*19e0*/  LDG.E.EL.64 R22, desc[UR6][R2.64+0x1800] ;  /* 0x0018000602167981 */ /* 0x000f62000c2e1b00 */
[----:B------:R-:W-:-:S03]  /*19f0*/  IMAD.IADD R12, R0, 0x1, R13 ;  /* 0x00000001000c7824 */ /* 0x000fc600078e020d */
[----:B------:R-:W4:Y:S01]  /*1a00*/  LDG.E.EL.64 R8, desc[UR6][R2.64] ;  /* 0x0000000602087981 */ /* 0x000f22000c2e1b00 */
[----:B------:R-:W-:Y:S01]  /*1a10*/  CS2R R6, SRZ ;  /* 0x0000000000067805 */ /* 0x000fe2000001ff00 */
[----:B0-----:R-:W-:-:S05]  /*1a20*/  IMAD.WIDE R16, R12, 0x2, R16 ;  /* 0x000000020c107825 */ /* 0x001fca00078e0210 */
[----:B------:R4:W4:Y:S01]  /*1a30*/  @!P1 LDG.E.EF.64 R6, desc[UR6][R16.64] ;  /* 0x0000000610069981 */ /* 0x000922000c0e1b00 */
[----:B------:R-:W-:Y:S02]  /*1a40*/  ISETP.GE.U32.AND P3, PT, R13, 0xb00, PT ;  /* 0x00000b000d00780c */ /* 0x000fe40003f66070 */
[----:B---3--:R-:W-:-:S04]  /*1a50*/  IADD3 R4, P2, R4, 0x200, RZ ;  /* 0x0000020004047810 */ /* 0x008fc80007f5e0ff */
[----:B------:R-:W-:Y:S02]  /*1a60*/  IADD3.X R5, RZ, R5, RZ, P2, !PT ;  /* 0x00000005ff057210 */ /* 0x000fe400017fe4ff */
[----:B--2---:R-:W-:Y:S02]  /*1a70*/  SHF.L.U32 R21, R19, 0x10, RZ ;  /* 0x0000001013157819 */ /* 0x004fe400000006ff */
[C---:B------:R-:W-:Y:S02]  /*1a80*/  PRMT R20, R18.reuse, 0x7632, R20 ;  /* 0x0000763212147816 */ /* 0x040fe40000000014 */
[----:B------:R-:W-:Y:S02]  /*1a90*/  SHF.L.U32 R18, R18, 0x10, RZ ;  /* 0x0000001012127819 */ /* 0x000fe400000006ff */
[C---:B-----5:R-:W-:Y:S02]  /*1aa0*/  PRMT R19, R22.reuse, 0x7632, R19 ;  /* 0x0000763216137816 */ /* 0x060fe40000000013 */
[----:B------:R-:W-:Y:S01]  /*1ab0*/  SHF.L.U32 R25, R22, 0x10, RZ ;  /* 0x0000001016197819 */ /* 0x000fe200000006ff */
[----:B------:R-:W-:Y:S01]  /*1ac0*/  IMAD.U32 R22, R23, 0x10000, RZ ;  /* 0x0001000017167824 */ /* 0x000fe200078e00ff */
[----:B------:R-:W-:-:S02]  /*1ad0*/  SHF.L.U32 R20, R20, 0x10, RZ ;  /* 0x0000001014147819 */ /* 0x000fc400000006ff */
[C---:B------:R-:W-:Y:S01]  /*1ae0*/  SHF.L.U32 R27, R19.reuse, 0x10, RZ ;  /* 0x00000010131b7819 */ /* 0x040fe200000006ff */
[----:B------:R-:W-:Y:S01]  /*1af0*/  FADD R25, R18, R25 ;  /* 0x0000001912197221 */ /* 0x000fe20000000000 */
[----:B------:R-:W-:Y:S02]  /*1b00*/  PRMT R19, R19, 0x7632, R19 ;  /* 0x0000763213137816 */ /* 0x000fe40000000013 */
[----:B------:R-:W-:Y:S02]  /*1b10*/  PRMT R23, R23, 0x7632, R23 ;  /* 0x0000763217177816 */ /* 0x000fe40000000017 */
[----:B----4-:R-:W-:Y:S02]  /*1b20*/  PRMT R16, R14, 0x7632, R16 ;  /* 0x000076320e107816 */ /* 0x010fe40000000010 */
[----:B------:R-:W-:Y:S01]  /*1b30*/  PRMT R18, R8, 0x7632, R18 ;  /* 0x0000763208127816 */ /* 0x000fe20000000012 */
[----:B------:R-:W-:Y:S01]  /*1b40*/  FADD R26, R21, R22 ;  /* 0x00000016151a7221 */ /* 0x000fe20000000000 */
[----:B------:R-:W-:Y:S01]  /*1b50*/  FADD R27, R20, R27 ;  /* 0x0000001b141b7221 */ /* 0x000fe20000000000 */
[----:B------:R-:W-:-:S02]  /*1b60*/  SHF.L.U32 R17, R14, 0x10, RZ ;  /* 0x000000100e117819 */ /* 0x000fc400000006ff */
[----:B------:R-:W-:Y:S02]  /*1b70*/  SHF.L.U32 R22, R8, 0x10, RZ ;  /* 0x0000001008167819 */ /* 0x000fe400000006ff */
[C---:B------:R-:W-:Y:S02]  /*1b80*/  PRMT R20, R9.reuse, 0x7632, R20 ;  /* 0x0000763209147816 */ /* 0x040fe40000000014 */
[----:B------:R-:W-:Y:S01]  /*1b90*/  SHF.L.U32 R24, R9, 0x10, RZ ;  /* 0x0000001009187819 */ /* 0x000fe200000006ff */
[----:B------:R-:W-:Y:S01]  /*1ba0*/  IMAD.U32 R16, R16, 0x10000, RZ ;  /* 0x0001000010107824 */ /* 0x000fe200078e00ff */
[----:B------:R-:W-:Y:S02]  /*1bb0*/  PRMT R14, R15, 0x7632, R14 ;  /* 0x000076320f0e7816 */ /* 0x000fe4000000000e */
[----:B------:R-:W-:Y:S02]  /*1bc0*/  SHF.L.U32 R19, R19, 0x10, RZ ;  /* 0x0000001013137819 */ /* 0x000fe400000006ff */
[----:B------:R-:W-:-:S02]  /*1bd0*/  SHF.L.U32 R8, R23, 0x10, RZ ;  /* 0x0000001017087819 */ /* 0x000fc400000006ff */
[----:B------:R-:W-:Y:S01]  /*1be0*/  SHF.L.U32 R9, R18, 0x10, RZ ;  /* 0x0000001012097819 */ /* 0x000fe200000006ff */
[----:B------:R-:W-:Y:S01]  /*1bf0*/  IMAD.U32 R15, R15, 0x10000, RZ ;  /* 0x000100000f0f7824 */ /* 0x000fe200078e00ff */
[----:B------:R-:W-:Y:S01]  /*1c00*/  SHF.L.U32 R14, R14, 0x10, RZ ;  /* 0x000000100e0e7819 */ /* 0x000fe200000006ff */
[----:B------:R-:W-:Y:S01]  /*1c10*/  FADD R18, R19, R8 ;  /* 0x0000000813127221 */ /* 0x000fe20000000000 */
[----:B------:R-:W-:Y:S01]  /*1c20*/  SHF.L.U32 R21, R20, 0x10, RZ ;  /* 0x0000001014157819 */ /* 0x000fe200000006ff */
[----:B------:R-:W-:Y:S01]  /*1c30*/  FADD R31, R16, R9 ;  /* 0x00000009101f7221 */ /* 0x000fe20000000000 */
[----:B------:R-:W-:Y:S02]  /*1c40*/  SEL R8, R6, RZ, !P1 ;  /* 0x000000ff06087207 */ /* 0x000fe40004800000 */
[----:B------:R-:W-:Y:S01]  /*1c50*/  SEL R9, R7, RZ, !P1 ;  /* 0x000000ff07097207 */ /* 0x000fe20004800000 */
[----:B------:R-:W-:Y:S01]  /*1c60*/  FADD R33, R15, R24 ;  /* 0x000000180f217221 */ /* 0x000fe20000000000 */
[----:B------:R-:W0:Y:S01]  /*1c70*/  LDC.64 R6, c[0x0][0x248] ;  /* 0x00009200ff067b82 */ /* 0x000e220000000a00 */
[----:B------:R-:W-:Y:S01]  /*1c80*/  FADD R35, R14, R21 ;  /* 0x000000150e237221 */ /* 0x000fe20000000000 */
[----:B------:R-:W-:-:S02]  /*1c90*/  PRMT R14, R8, 0x7632, R14 ;  /* 0x00007632080e7816 */ /* 0x000fc4000000000e */
[----:B------:R-:W-:Y:S01]  /*1ca0*/  PRMT R15, R9, 0x7632, R15 ;  /* 0x00007632090f7816 */ /* 0x000fe2000000000f */
[----:B------:R-:W-:Y:S01]  /*1cb0*/  FADD R29, R17, R22 ;  /* 0x00000016111d7221 */ /* 0x000fe20000000000 */
[----:B------:R-:W-:Y:S01]  /*1cc0*/  IMAD.U32 R19, R9, 0x10000, RZ ;  /* 0x0001000009137824 */ /* 0x000fe200078e00ff */
[----:B------:R-:W-:Y:S02]  /*1cd0*/  SHF.L.U32 R17, R8, 0x10, RZ ;  /* 0x0000001008117819 */ /* 0x000fe400000006ff */
[----:B------:R-:W-:Y:S02]  /*1ce0*/  SHF.L.U32 R9, R14, 0x10, RZ ;  /* 0x000000100e097819 */ /* 0x000fe400000006ff */
[----:B------:R-:W-:Y:S01]  /*1cf0*/  SHF.L.U32 R15, R15, 0x10, RZ ;  /* 0x000000100f0f7819 */ /* 0x000fe200000006ff */
[----:B------:R-:W-:Y:S01]  /*1d00*/  FADD R23, R18, 1 ;  /* 0x3f80000012177421 */ /* 0x000fe20000000000 */
[C---:B------:R-:W-:Y:S01]  /*1d10*/  FADD R8, -R10.reuse, R17 ;  /* 0x000000110a087221 */ /* 0x040fe20000000100 */
[C---:B------:R-:W-:Y:S01]  /*1d20*/  FADD R16, -R10.reuse, R19 ;  /* 0x000000130a107221 */ /* 0x040fe20000000100 */
[C---:B------:R-:W-:Y:S01]  /*1d30*/  FADD R14, -R10.reuse, R9 ;  /* 0x000000090a0e7221 */ /* 0x040fe20000000100 */
[----:B------:R-:W-:Y:S01]  /*1d40*/  FADD R18, -R10, R15 ;  /* 0x0000000f0a127221 */ /* 0x000fe20000000100 */
[----:B------:R-:W-:Y:S01]  /*1d50*/  FADD R25, R25, 1 ;  /* 0x3f80000019197421 */ /* 0x000fe20000000000 */
[----:B------:R-:W-:Y:S01]  /*1d60*/  FADD R21, R26, 1 ;  /* 0x3f8000001a157421 */ /* 0x000fe20000000000 */
[----:B------:R-:W-:Y:S01]  /*1d70*/  FADD R27, R27, 1 ;  /* 0x3f8000001b1b7421 */ /* 0x000fe20000000000 */
[C---:B-1----:R-:W-:Y:S01]  /*1d80*/  FMUL R8, R11.reuse, R8 ;  /* 0x000000080b087220 */ /* 0x042fe20000400000 */
[C---:B------:R-:W-:Y:S01]  /*1d90*/  FMUL R16, R11.reuse, R16 ;  /* 0x000000100b107220 */ /* 0x040fe20000400000 */
[C---:B------:R-:W-:Y:S01]  /*1da0*/  FMUL R14, R11.reuse, R14 ;  /* 0x0000000e0b0e7220 */ /* 0x040fe20000400000 */
[----:B------:R-:W-:Y:S01]  /*1db0*/  FMUL R18, R11, R18 ;  /* 0x000000120b127220 */ /* 0x000fe20000400000 */
[----:B------:R-:W-:Y:S01]  /*1dc0*/  FFMA R8, R8, R25, R29 ;  /* 0x0000001908087223 */ /* 0x000fe2000000001d */
[----:B------:R-:W-:Y:S01]  /*1dd0*/  FFMA R16, R16, R21, R33 ;  /* 0x0000001510107223 */ /* 0x000fe20000000021 */
[----:B------:R-:W-:Y:S01]  /*1de0*/  FFMA R27, R14, R27, R31 ;  /* 0x0000001b0e1b7223 */ /* 0x000fe2000000001f */
[----:B------:R-:W-:Y:S01]  /*1df0*/  FFMA R23, R18, R23, R35 ;  /* 0x0000001712177223 */ /* 0x000fe20000000023 */
[----:B0-----:R-:W-:-:S03]  /*1e00*/  IMAD.WIDE R6, R12, 0x2, R6 ;  /* 0x000000020c067825 */ /* 0x001fc600078e0206 */
[----:B------:R-:W-:Y:S02]  /*1e10*/  F2FP.BF16.F32.PACK_AB R22, R27, R8 ;  /* 0x000000081b16723e */ /* 0x000fe400000010ff */
[----:B------:R-:W-:Y:S02]  /*1e20*/  F2FP.BF16.F32.PACK_AB R23, R23, R16 ;  /* 0x000000101717723e */ /* 0x000fe400000010ff */
[----:B------:R-:W-:-:S03]  /*1e30*/  IADD3 R8, P0, R2, 0x200, RZ ;  /* 0x0000020002087810 */ /* 0x000fc60007f1e0ff */
[----:B------:R0:W-:Y:S01]  /*1e40*/  @!P1 STG.E.64 desc[UR6][R6.64], R22 ;  /* 0x0000001606009986 */ /* 0x0001e2000c101b06 */
[----:B------:R-:W-:Y:S01]  /*1e50*/  IADD3.X R9, RZ, R3, RZ, P0, !PT ;  /* 0x00000003ff097210 */ /* 0x000fe200007fe4ff */
[----:B------:R-:W-:Y:S08]  /*1e60*/  @!P3 BRA `(.L_x_2) ;  /* 0xfffffff800c4b947 */ /* 0x000ff0000383ffff */
[----:B------:R-:W-:Y:S05]  /*1e70*/  EXIT ;  /* 0x000000000000794d */ /* 0x000fea0003800000 */
.L_x_3:
[----:B------:R-:W-:-:S00]  /*1e80*/  BRA `(.L_x_3) ;  /* 0xfffffffc00fc7947 */ /* 0x000fc0000383ffff */
[----:B------:R-:W-:-:S00]  /*1e90*/  NOP ;  /* 0x0000000000007918 */ /* 0x000fc00000000000 */
        /* <DEDUP_REMOVED lines=14> */
.L_x_4:


//--------------------- .nv.global.init           --------------------------
	.section	.nv.global.init,"aw",@progbits
.nv.global.init:
	.type		_$_str,@object
	.size		_$_str,(.L_0 - _$_str)
_$_str:
        /*0000*/ 	.byte	0x5f, 0x5f, 0x43, 0x55, 0x44, 0x41, 0x5f, 0x46, 0x54, 0x5a, 0x00
.L_0:


//--------------------- .nv.shared.triton_        --------------------------
	.section	.nv.shared.triton_,"aw",@nobits
	.sectionflags	@""
	.align	16
	.zero		1024


//--------------------- .nv.constant0.triton_     --------------------------
	.section	.nv.constant0.triton_,"a",@progbits
	.sectionflags	@""
	.align	4
.nv.constant0.triton_:
	.zero		600
